	.target	sm_100a

	.elftype	@"ET_EXEC"


//--------------------- .note.nv.tkinfo           --------------------------
	.section	.note.nv.tkinfo,"",@"SHT_NOTE"
	.sectionflags	@"SHF_NOTE_NV_TKINFO"
	.tkinfo
        /*0018*/ 	.word	0x00000002
        /*0030*/ 	.string	""
        /*0030*/ 	.string	"ptxas"
        /*0030*/ 	.string	"Cuda compilation tools, release 13.0, V13.0.88"
        /*0030*/ 	.string	"Build cuda_13.0.r13.0/compiler.36424714_0"
        /*0030*/ 	.string	"-arch sm_100a -m 64 "



//--------------------- .note.nv.cuinfo           --------------------------
	.section	.note.nv.cuinfo,"",@"SHT_NOTE"
	.sectionflags	@"SHF_NOTE_NV_CUINFO"
        /*0018*/ 	.short	0x0002
        /*001a*/ 	.short	0x0064
        /*001c*/ 	.short	0x0082
	.zero		2


//--------------------- .nv.info                  --------------------------
	.section	.nv.info,"",@"SHT_CUDA_INFO"
	.align	4


	//----- nvinfo : EIATTR_REGCOUNT
	.align		4
        /*0000*/ 	.byte	0x04, 0x2f
        /*0002*/ 	.short	(.L_12 - .L_11)
	.align		4
.L_11:
        /*0004*/ 	.word	index@(_ZN7cutlass13device_kernelIN5flash11enable_sm90INS1_16FlashAttnFwdSm90INS1_25CollectiveMainloopFwdSm90ILi2EN4cute5tupleIJNS5_1CILi1EEES8_S8_EEENS6_IJNS7_ILi128EEENS7_ILi96EEENS7_ILi192EEEEEELi192ENS_6half_tEfNS_4arch4Sm90ELb1ELb0ELb1ELb1ELb1ELb1ELb0ELb1ELb1ELb1ELb1ELb0EEENS1_21CollectiveEpilogueFwdINS6_IJSA_SC_SB_EEES9_SE_SG_Li256ELb1ELb1ELb1ELb0EEENS1_36VarlenDynamicPersistentTileSchedulerILi128ELi96ELi256ELi128ELb1ELb1ELb1ELb1ELb1ELb1EEEEEEEEEvNT_6ParamsE)
        /*0008*/ 	.word	0x00000004


	//----- nvinfo : EIATTR_FRAME_SIZE
	.align		4
.L_12:
        /*000c*/ 	.byte	0x04, 0x11
        /*000e*/ 	.short	(.L_14 - .L_13)
	.align		4
.L_13:
        /*0010*/ 	.word	index@(_ZN7cutlass13device_kernelIN5flash11enable_sm90INS1_16FlashAttnFwdSm90INS1_25CollectiveMainloopFwdSm90ILi2EN4cute5tupleIJNS5_1CILi1EEES8_S8_EEENS6_IJNS7_ILi128EEENS7_ILi96EEENS7_ILi192EEEEEELi192ENS_6half_tEfNS_4arch4Sm90ELb1ELb0ELb1ELb1ELb1ELb1ELb0ELb1ELb1ELb1ELb1ELb0EEENS1_21CollectiveEpilogueFwdINS6_IJSA_SC_SB_EEES9_SE_SG_Li256ELb1ELb1ELb1ELb0EEENS1_36VarlenDynamicPersistentTileSchedulerILi128ELi96ELi256ELi128ELb1ELb1ELb1ELb1ELb1ELb1EEEEEEEEEvNT_6ParamsE)
        /*0014*/ 	.word	0x00000000


	//----- nvinfo : EIATTR_REGCOUNT
	.align		4
.L_14:
        /*0018*/ 	.byte	0x04, 0x2f
        /*001a*/ 	.short	(.L_16 - .L_15)
	.align		4
.L_15:
        /*001c*/ 	.word	index@(_ZN7cutlass13device_kernelIN5flash11enable_sm90INS1_16FlashAttnFwdSm90INS1_25CollectiveMainloopFwdSm90ILi2EN4cute5tupleIJNS5_1CILi1EEES8_S8_EEENS6_IJNS7_ILi128EEENS7_ILi96EEENS7_ILi192EEEEEELi192ENS_6half_tEfNS_4arch4Sm90ELb1ELb0ELb1ELb1ELb1ELb0ELb0ELb1ELb1ELb1ELb1ELb0EEENS1_21CollectiveEpilogueFwdINS6_IJSA_SC_SB_EEES9_SE_SG_Li256ELb1ELb1ELb1ELb0EEENS1_36VarlenDynamicPersistentTileSchedulerILi128ELi96ELi256ELi128ELb1ELb1ELb1ELb1ELb1ELb1EEEEEEEEEvNT_6ParamsE)
        /*0020*/ 	.word	0x00000004


	//----- nvinfo : EIATTR_FRAME_SIZE
	.align		4
.L_16:
        /*0024*/ 	.byte	0x04, 0x11
        /*0026*/ 	.short	(.L_18 - .L_17)
	.align		4
.L_17:
        /*0028*/ 	.word	index@(_ZN7cutlass13device_kernelIN5flash11enable_sm90INS1_16FlashAttnFwdSm90INS1_25CollectiveMainloopFwdSm90ILi2EN4cute5tupleIJNS5_1CILi1EEES8_S8_EEENS6_IJNS7_ILi128EEENS7_ILi96EEENS7_ILi192EEEEEELi192ENS_6half_tEfNS_4arch4Sm90ELb1ELb0ELb1ELb1ELb1ELb0ELb0ELb1ELb1ELb1ELb1ELb0EEENS1_21CollectiveEpilogueFwdINS6_IJSA_SC_SB_EEES9_SE_SG_Li256ELb1ELb1ELb1ELb0EEENS1_36VarlenDynamicPersistentTileSchedulerILi128ELi96ELi256ELi128ELb1ELb1ELb1ELb1ELb1ELb1EEEEEEEEEvNT_6ParamsE)
        /*002c*/ 	.word	0x00000000


	//----- nvinfo : EIATTR_REGCOUNT
	.align		4
.L_18:
        /*0030*/ 	.byte	0x04, 0x2f
        /*0032*/ 	.short	(.L_20 - .L_19)
	.align		4
.L_19:
        /*0034*/ 	.word	index@(_ZN7cutlass13device_kernelIN5flash11enable_sm90INS1_16FlashAttnFwdSm90INS1_25CollectiveMainloopFwdSm90ILi2EN4cute5tupleIJNS5_1CILi1EEES8_S8_EEENS6_IJNS7_ILi128EEENS7_ILi96EEENS7_ILi192EEEEEELi192ENS_6half_tEfNS_4arch4Sm90ELb1ELb0ELb1ELb0ELb1ELb0ELb0ELb1ELb1ELb1ELb1ELb0EEENS1_21CollectiveEpilogueFwdINS6_IJSA_SC_SB_EEES9_SE_SG_Li256ELb0ELb1ELb1ELb0EEENS1_19SingleTileSchedulerILb0ELb1ELb1ELi128EEEEEEEEEvNT_6ParamsE)
        /*0038*/ 	.word	0x00000004


	//----- nvinfo : EIATTR_FRAME_SIZE
	.align		4
.L_20:
        /*003c*/ 	.byte	0x04, 0x11
        /*003e*/ 	.short	(.L_22 - .L_21)
	.align		4
.L_21:
        /*0040*/ 	.word	index@(_ZN7cutlass13device_kernelIN5flash11enable_sm90INS1_16FlashAttnFwdSm90INS1_25CollectiveMainloopFwdSm90ILi2EN4cute5tupleIJNS5_1CILi1EEES8_S8_EEENS6_IJNS7_ILi128EEENS7_ILi96EEENS7_ILi192EEEEEELi192ENS_6half_tEfNS_4arch4Sm90ELb1ELb0ELb1ELb0ELb1ELb0ELb0ELb1ELb1ELb1ELb1ELb0EEENS1_21CollectiveEpilogueFwdINS6_IJSA_SC_SB_EEES9_SE_SG_Li256ELb0ELb1ELb1ELb0EEENS1_19SingleTileSchedulerILb0ELb1ELb1ELi128EEEEEEEEEvNT_6ParamsE)
        /*0044*/ 	.word	0x00000000


	//----- nvinfo : EIATTR_REGCOUNT
	.align		4
.L_22:
        /*0048*/ 	.byte	0x04, 0x2f
        /*004a*/ 	.short	(.L_24 - .L_23)
	.align		4
.L_23:
        /*004c*/ 	.word	index@(_ZN7cutlass13device_kernelIN5flash11enable_sm90INS1_16FlashAttnFwdSm90INS1_25CollectiveMainloopFwdSm90ILi2EN4cute5tupleIJNS5_1CILi1EEES8_S8_EEENS6_IJNS7_ILi128EEENS7_ILi96EEENS7_ILi192EEEEEELi192ENS_6half_tEfNS_4arch4Sm90ELb0ELb1ELb1ELb1ELb1ELb1ELb0ELb1ELb1ELb1ELb1ELb0EEENS1_21CollectiveEpilogueFwdINS6_IJSA_SC_SB_EEES9_SE_SG_Li256ELb1ELb1ELb1ELb0EEENS1_36VarlenDynamicPersistentTileSchedulerILi128ELi96ELi256ELi128ELb1ELb1ELb1ELb1ELb0ELb1EEEEEEEEEvNT_6ParamsE)
        /*0050*/ 	.word	0x00000004


	//----- nvinfo : EIATTR_FRAME_SIZE
	.align		4
.L_24:
        /*0054*/ 	.byte	0x04, 0x11
        /*0056*/ 	.short	(.L_26 - .L_25)
	.align		4
.L_25:
        /*0058*/ 	.word	index@(_ZN7cutlass13device_kernelIN5flash11enable_sm90INS1_16FlashAttnFwdSm90INS1_25CollectiveMainloopFwdSm90ILi2EN4cute5tupleIJNS5_1CILi1EEES8_S8_EEENS6_IJNS7_ILi128EEENS7_ILi96EEENS7_ILi192EEEEEELi192ENS_6half_tEfNS_4arch4Sm90ELb0ELb1ELb1ELb1ELb1ELb1ELb0ELb1ELb1ELb1ELb1ELb0EEENS1_21CollectiveEpilogueFwdINS6_IJSA_SC_SB_EEES9_SE_SG_Li256ELb1ELb1ELb1ELb0EEENS1_36VarlenDynamicPersistentTileSchedulerILi128ELi96ELi256ELi128ELb1ELb1ELb1ELb1ELb0ELb1EEEEEEEEEvNT_6ParamsE)
        /*005c*/ 	.word	0x00000000


	//----- nvinfo : EIATTR_REGCOUNT
	.align		4
.L_26:
        /*0060*/ 	.byte	0x04, 0x2f
        /*0062*/ 	.short	(.L_28 - .L_27)
	.align		4
.L_27:
        /*0064*/ 	.word	index@(_ZN7cutlass13device_kernelIN5flash11enable_sm90INS1_16FlashAttnFwdSm90INS1_25CollectiveMainloopFwdSm90ILi2EN4cute5tupleIJNS5_1CILi1EEES8_S8_EEENS6_IJNS7_ILi128EEENS7_ILi96EEENS7_ILi192EEEEEELi192ENS_6half_tEfNS_4arch4Sm90ELb0ELb1ELb1ELb1ELb1ELb0ELb0ELb1ELb1ELb1ELb1ELb0EEENS1_21CollectiveEpilogueFwdINS6_IJSA_SC_SB_EEES9_SE_SG_Li256ELb1ELb1ELb1ELb0EEENS1_36VarlenDynamicPersistentTileSchedulerILi128ELi96ELi256ELi128ELb1ELb1ELb1ELb1ELb0ELb1EEEEEEEEEvNT_6ParamsE)
        /*0068*/ 	.word	0x00000004


	//----- nvinfo : EIATTR_FRAME_SIZE
	.align		4
.L_28:
        /*006c*/ 	.byte	0x04, 0x11
        /*006e*/ 	.short	(.L_30 - .L_29)
	.align		4
.L_29:
        /*0070*/ 	.word	index@(_ZN7cutlass13device_kernelIN5flash11enable_sm90INS1_16FlashAttnFwdSm90INS1_25CollectiveMainloopFwdSm90ILi2EN4cute5tupleIJNS5_1CILi1EEES8_S8_EEENS6_IJNS7_ILi128EEENS7_ILi96EEENS7_ILi192EEEEEELi192ENS_6half_tEfNS_4arch4Sm90ELb0ELb1ELb1ELb1ELb1ELb0ELb0ELb1ELb1ELb1ELb1ELb0EEENS1_21CollectiveEpilogueFwdINS6_IJSA_SC_SB_EEES9_SE_SG_Li256ELb1ELb1ELb1ELb0EEENS1_36VarlenDynamicPersistentTileSchedulerILi128ELi96ELi256ELi128ELb1ELb1ELb1ELb1ELb0ELb1EEEEEEEEEvNT_6ParamsE)
        /*0074*/ 	.word	0x00000000


	//----- nvinfo : EIATTR_REGCOUNT
	.align		4
.L_30:
        /*0078*/ 	.byte	0x04, 0x2f
        /*007a*/ 	.short	(.L_32 - .L_31)
	.align		4
.L_31:
        /*007c*/ 	.word	index@(_ZN7cutlass13device_kernelIN5flash11enable_sm90INS1_16FlashAttnFwdSm90INS1_25CollectiveMainloopFwdSm90ILi2EN4cute5tupleIJNS5_1CILi1EEES8_S8_EEENS6_IJNS7_ILi128EEENS7_ILi96EEENS7_ILi192EEEEEELi192ENS_6half_tEfNS_4arch4Sm90ELb0ELb1ELb1ELb0ELb1ELb0ELb0ELb1ELb1ELb1ELb1ELb0EEENS1_21CollectiveEpilogueFwdINS6_IJSA_SC_SB_EEES9_SE_SG_Li256ELb0ELb1ELb1ELb0EEENS1_19SingleTileSchedulerILb0ELb1ELb1ELi128EEEEEEEEEvNT_6ParamsE)
        /*0080*/ 	.word	0x00000004


	//----- nvinfo : EIATTR_FRAME_SIZE
	.align		4
.L_32:
        /*0084*/ 	.byte	0x04, 0x11
        /*0086*/ 	.short	(.L_34 - .L_33)
	.align		4
.L_33:
        /*0088*/ 	.word	index@(_ZN7cutlass13device_kernelIN5flash11enable_sm90INS1_16FlashAttnFwdSm90INS1_25CollectiveMainloopFwdSm90ILi2EN4cute5tupleIJNS5_1CILi1EEES8_S8_EEENS6_IJNS7_ILi128EEENS7_ILi96EEENS7_ILi192EEEEEELi192ENS_6half_tEfNS_4arch4Sm90ELb0ELb1ELb1ELb0ELb1ELb0ELb0ELb1ELb1ELb1ELb1ELb0EEENS1_21CollectiveEpilogueFwdINS6_IJSA_SC_SB_EEES9_SE_SG_Li256ELb0ELb1ELb1ELb0EEENS1_19SingleTileSchedulerILb0ELb1ELb1ELi128EEEEEEEEEvNT_6ParamsE)
        /*008c*/ 	.word	0x00000000


	//----- nvinfo : EIATTR_REGCOUNT
	.align		4
.L_34:
        /*0090*/ 	.byte	0x04, 0x2f
        /*0092*/ 	.short	(.L_36 - .L_35)
	.align		4
.L_35:
        /*0094*/ 	.word	index@(_ZN7cutlass13device_kernelIN5flash11enable_sm90INS1_16FlashAttnFwdSm90INS1_25CollectiveMainloopFwdSm90ILi2EN4cute5tupleIJNS5_1CILi1EEES8_S8_EEENS6_IJNS7_ILi128EEENS7_ILi96EEENS7_ILi192EEEEEELi192ENS_6half_tEfNS_4arch4Sm90ELb0ELb0ELb1ELb1ELb1ELb1ELb0ELb1ELb1ELb1ELb1ELb0EEENS1_21CollectiveEpilogueFwdINS6_IJSA_SC_SB_EEES9_SE_SG_Li256ELb1ELb1ELb1ELb0EEENS1_36VarlenDynamicPersistentTileSchedulerILi128ELi96ELi256ELi128ELb1ELb1ELb1ELb0ELb1ELb1EEEEEEEEEvNT_6ParamsE)
        /*0098*/ 	.word	0x00000004


	//----- nvinfo : EIATTR_FRAME_SIZE
	.align		4
.L_36:
        /*009c*/ 	.byte	0x04, 0x11
        /*009e*/ 	.short	(.L_38 - .L_37)
	.align		4
.L_37:
        /*00a0*/ 	.word	index@(_ZN7cutlass13device_kernelIN5flash11enable_sm90INS1_16FlashAttnFwdSm90INS1_25CollectiveMainloopFwdSm90ILi2EN4cute5tupleIJNS5_1CILi1EEES8_S8_EEENS6_IJNS7_ILi128EEENS7_ILi96EEENS7_ILi192EEEEEELi192ENS_6half_tEfNS_4arch4Sm90ELb0ELb0ELb1ELb1ELb1ELb1ELb0ELb1ELb1ELb1ELb1ELb0EEENS1_21CollectiveEpilogueFwdINS6_IJSA_SC_SB_EEES9_SE_SG_Li256ELb1ELb1ELb1ELb0EEENS1_36VarlenDynamicPersistentTileSchedulerILi128ELi96ELi256ELi128ELb1ELb1ELb1ELb0ELb1ELb1EEEEEEEEEvNT_6ParamsE)
        /*00a4*/ 	.word	0x00000000


	//----- nvinfo : EIATTR_REGCOUNT
	.align		4
.L_38:
        /*00a8*/ 	.byte	0x04, 0x2f
        /*00aa*/ 	.short	(.L_40 - .L_39)
	.align		4
.L_39:
        /*00ac*/ 	.word	index@(_ZN7cutlass13device_kernelIN5flash11enable_sm90INS1_16FlashAttnFwdSm90INS1_25CollectiveMainloopFwdSm90ILi2EN4cute5tupleIJNS5_1CILi1EEES8_S8_EEENS6_IJNS7_ILi128EEENS7_ILi96EEENS7_ILi192EEEEEELi192ENS_6half_tEfNS_4arch4Sm90ELb0ELb0ELb1ELb1ELb1ELb0ELb0ELb1ELb1ELb1ELb1ELb0EEENS1_21CollectiveEpilogueFwdINS6_IJSA_SC_SB_EEES9_SE_SG_Li256ELb1ELb1ELb1ELb0EEENS1_36VarlenDynamicPersistentTileSchedulerILi128ELi96ELi256ELi128ELb1ELb1ELb1ELb0ELb1ELb1EEEEEEEEEvNT_6ParamsE)
        /*00b0*/ 	.word	0x00000004


	//----- nvinfo : EIATTR_FRAME_SIZE
	.align		4
.L_40:
        /*00b4*/ 	.byte	0x04, 0x11
        /*00b6*/ 	.short	(.L_42 - .L_41)
	.align		4
.L_41:
        /*00b8*/ 	.word	index@(_ZN7cutlass13device_kernelIN5flash11enable_sm90INS1_16FlashAttnFwdSm90INS1_25CollectiveMainloopFwdSm90ILi2EN4cute5tupleIJNS5_1CILi1EEES8_S8_EEENS6_IJNS7_ILi128EEENS7_ILi96EEENS7_ILi192EEEEEELi192ENS_6half_tEfNS_4arch4Sm90ELb0ELb0ELb1ELb1ELb1ELb0ELb0ELb1ELb1ELb1ELb1ELb0EEENS1_21CollectiveEpilogueFwdINS6_IJSA_SC_SB_EEES9_SE_SG_Li256ELb1ELb1ELb1ELb0EEENS1_36VarlenDynamicPersistentTileSchedulerILi128ELi96ELi256ELi128ELb1ELb1ELb1ELb0ELb1ELb1EEEEEEEEEvNT_6ParamsE)
        /*00bc*/ 	.word	0x00000000


	//----- nvinfo : EIATTR_REGCOUNT
	.align		4
.L_42:
        /*00c0*/ 	.byte	0x04, 0x2f
        /*00c2*/ 	.short	(.L_44 - .L_43)
	.align		4
.L_43:
        /*00c4*/ 	.word	index@(_ZN7cutlass13device_kernelIN5flash11enable_sm90INS1_16FlashAttnFwdSm90INS1_25CollectiveMainloopFwdSm90ILi2EN4cute5tupleIJNS5_1CILi1EEES8_S8_EEENS6_IJNS7_ILi128EEENS7_ILi96EEENS7_ILi192EEEEEELi192ENS_6half_tEfNS_4arch4Sm90ELb0ELb0ELb1ELb0ELb1ELb0ELb0ELb1ELb1ELb1ELb1ELb0EEENS1_21CollectiveEpilogueFwdINS6_IJSA_SC_SB_EEES9_SE_SG_Li256ELb0ELb1ELb1ELb0EEENS1_19SingleTileSchedulerILb0ELb1ELb1ELi128EEEEEEEEEvNT_6ParamsE)
        /*00c8*/ 	.word	0x00000004


	//----- nvinfo : EIATTR_FRAME_SIZE
	.align		4
.L_44:
        /*00cc*/ 	.byte	0x04, 0x11
        /*00ce*/ 	.short	(.L_46 - .L_45)
	.align		4
.L_45:
        /*00d0*/ 	.word	index@(_ZN7cutlass13device_kernelIN5flash11enable_sm90INS1_16FlashAttnFwdSm90INS1_25CollectiveMainloopFwdSm90ILi2EN4cute5tupleIJNS5_1CILi1EEES8_S8_EEENS6_IJNS7_ILi128EEENS7_ILi96EEENS7_ILi192EEEEEELi192ENS_6half_tEfNS_4arch4Sm90ELb0ELb0ELb1ELb0ELb1ELb0ELb0ELb1ELb1ELb1ELb1ELb0EEENS1_21CollectiveEpilogueFwdINS6_IJSA_SC_SB_EEES9_SE_SG_Li256ELb0ELb1ELb1ELb0EEENS1_19SingleTileSchedulerILb0ELb1ELb1ELi128EEEEEEEEEvNT_6ParamsE)
        /*00d4*/ 	.word	0x00000000


	//----- nvinfo : EIATTR_MIN_STACK_SIZE
	.align		4
.L_46:
        /*00d8*/ 	.byte	0x04, 0x12
        /*00da*/ 	.short	(.L_48 - .L_47)
	.align		4
.L_47:
        /*00dc*/ 	.word	index@(_ZN7cutlass13device_kernelIN5flash11enable_sm90INS1_16FlashAttnFwdSm90INS1_25CollectiveMainloopFwdSm90ILi2EN4cute5tupleIJNS5_1CILi1EEES8_S8_EEENS6_IJNS7_ILi128EEENS7_ILi96EEENS7_ILi192EEEEEELi192ENS_6half_tEfNS_4arch4Sm90ELb0ELb0ELb1ELb0ELb1ELb0ELb0ELb1ELb1ELb1ELb1ELb0EEENS1_21CollectiveEpilogueFwdINS6_IJSA_SC_SB_EEES9_SE_SG_Li256ELb0ELb1ELb1ELb0EEENS1_19SingleTileSchedulerILb0ELb1ELb1ELi128EEEEEEEEEvNT_6ParamsE)
        /*00e0*/ 	.word	0x00000000


	//----- nvinfo : EIATTR_MIN_STACK_SIZE
	.align		4
.L_48:
        /*00e4*/ 	.byte	0x04, 0x12
        /*00e6*/ 	.short	(.L_50 - .L_49)
	.align		4
.L_49:
        /*00e8*/ 	.word	index@(_ZN7cutlass13device_kernelIN5flash11enable_sm90INS1_16FlashAttnFwdSm90INS1_25CollectiveMainloopFwdSm90ILi2EN4cute5tupleIJNS5_1CILi1EEES8_S8_EEENS6_IJNS7_ILi128EEENS7_ILi96EEENS7_ILi192EEEEEELi192ENS_6half_tEfNS_4arch4Sm90ELb0ELb0ELb1ELb1ELb1ELb0ELb0ELb1ELb1ELb1ELb1ELb0EEENS1_21CollectiveEpilogueFwdINS6_IJSA_SC_SB_EEES9_SE_SG_Li256ELb1ELb1ELb1ELb0EEENS1_36VarlenDynamicPersistentTileSchedulerILi128ELi96ELi256ELi128ELb1ELb1ELb1ELb0ELb1ELb1EEEEEEEEEvNT_6ParamsE)
        /*00ec*/ 	.word	0x00000000


	//----- nvinfo : EIATTR_MIN_STACK_SIZE
	.align		4
.L_50:
        /*00f0*/ 	.byte	0x04, 0x12
        /*00f2*/ 	.short	(.L_52 - .L_51)
	.align		4
.L_51:
        /*00f4*/ 	.word	index@(_ZN7cutlass13device_kernelIN5flash11enable_sm90INS1_16FlashAttnFwdSm90INS1_25CollectiveMainloopFwdSm90ILi2EN4cute5tupleIJNS5_1CILi1EEES8_S8_EEENS6_IJNS7_ILi128EEENS7_ILi96EEENS7_ILi192EEEEEELi192ENS_6half_tEfNS_4arch4Sm90ELb0ELb0ELb1ELb1ELb1ELb1ELb0ELb1ELb1ELb1ELb1ELb0EEENS1_21CollectiveEpilogueFwdINS6_IJSA_SC_SB_EEES9_SE_SG_Li256ELb1ELb1ELb1ELb0EEENS1_36VarlenDynamicPersistentTileSchedulerILi128ELi96ELi256ELi128ELb1ELb1ELb1ELb0ELb1ELb1EEEEEEEEEvNT_6ParamsE)
        /*00f8*/ 	.word	0x00000000


	//----- nvinfo : EIATTR_MIN_STACK_SIZE
	.align		4
.L_52:
        /*00fc*/ 	.byte	0x04, 0x12
        /*00fe*/ 	.short	(.L_54 - .L_53)
	.align		4
.L_53:
        /*0100*/ 	.word	index@(_ZN7cutlass13device_kernelIN5flash11enable_sm90INS1_16FlashAttnFwdSm90INS1_25CollectiveMainloopFwdSm90ILi2EN4cute5tupleIJNS5_1CILi1EEES8_S8_EEENS6_IJNS7_ILi128EEENS7_ILi96EEENS7_ILi192EEEEEELi192ENS_6half_tEfNS_4arch4Sm90ELb0ELb1ELb1ELb0ELb1ELb0ELb0ELb1ELb1ELb1ELb1ELb0EEENS1_21CollectiveEpilogueFwdINS6_IJSA_SC_SB_EEES9_SE_SG_Li256ELb0ELb1ELb1ELb0EEENS1_19SingleTileSchedulerILb0ELb1ELb1ELi128EEEEEEEEEvNT_6ParamsE)
        /*0104*/ 	.word	0x00000000


	//----- nvinfo : EIATTR_MIN_STACK_SIZE
	.align		4
.L_54:
        /*0108*/ 	.byte	0x04, 0x12
        /*010a*/ 	.short	(.L_56 - .L_55)
	.align		4
.L_55:
        /*010c*/ 	.word	index@(_ZN7cutlass13device_kernelIN5flash11enable_sm90INS1_16FlashAttnFwdSm90INS1_25CollectiveMainloopFwdSm90ILi2EN4cute5tupleIJNS5_1CILi1EEES8_S8_EEENS6_IJNS7_ILi128EEENS7_ILi96EEENS7_ILi192EEEEEELi192ENS_6half_tEfNS_4arch4Sm90ELb0ELb1ELb1ELb1ELb1ELb0ELb0ELb1ELb1ELb1ELb1ELb0EEENS1_21CollectiveEpilogueFwdINS6_IJSA_SC_SB_EEES9_SE_SG_Li256ELb1ELb1ELb1ELb0EEENS1_36VarlenDynamicPersistentTileSchedulerILi128ELi96ELi256ELi128ELb1ELb1ELb1ELb1ELb0ELb1EEEEEEEEEvNT_6ParamsE)
        /*0110*/ 	.word	0x00000000


	//----- nvinfo : EIATTR_MIN_STACK_SIZE
	.align		4
.L_56:
        /*0114*/ 	.byte	0x04, 0x12
        /*0116*/ 	.short	(.L_58 - .L_57)
	.align		4
.L_57:
        /*0118*/ 	.word	index@(_ZN7cutlass13device_kernelIN5flash11enable_sm90INS1_16FlashAttnFwdSm90INS1_25CollectiveMainloopFwdSm90ILi2EN4cute5tupleIJNS5_1CILi1EEES8_S8_EEENS6_IJNS7_ILi128EEENS7_ILi96EEENS7_ILi192EEEEEELi192ENS_6half_tEfNS_4arch4Sm90ELb0ELb1ELb1ELb1ELb1ELb1ELb0ELb1ELb1ELb1ELb1ELb0EEENS1_21CollectiveEpilogueFwdINS6_IJSA_SC_SB_EEES9_SE_SG_Li256ELb1ELb1ELb1ELb0EEENS1_36VarlenDynamicPersistentTileSchedulerILi128ELi96ELi256ELi128ELb1ELb1ELb1ELb1ELb0ELb1EEEEEEEEEvNT_6ParamsE)
        /*011c*/ 	.word	0x00000000


	//----- nvinfo : EIATTR_MIN_STACK_SIZE
	.align		4
.L_58:
        /*0120*/ 	.byte	0x04, 0x12
        /*0122*/ 	.short	(.L_60 - .L_59)
	.align		4
.L_59:
        /*0124*/ 	.word	index@(_ZN7cutlass13device_kernelIN5flash11enable_sm90INS1_16FlashAttnFwdSm90INS1_25CollectiveMainloopFwdSm90ILi2EN4cute5tupleIJNS5_1CILi1EEES8_S8_EEENS6_IJNS7_ILi128EEENS7_ILi96EEENS7_ILi192EEEEEELi192ENS_6half_tEfNS_4arch4Sm90ELb1ELb0ELb1ELb0ELb1ELb0ELb0ELb1ELb1ELb1ELb1ELb0EEENS1_21CollectiveEpilogueFwdINS6_IJSA_SC_SB_EEES9_SE_SG_Li256ELb0ELb1ELb1ELb0EEENS1_19SingleTileSchedulerILb0ELb1ELb1ELi128EEEEEEEEEvNT_6ParamsE)
        /*0128*/ 	.word	0x00000000


	//----- nvinfo : EIATTR_MIN_STACK_SIZE
	.align		4
.L_60:
        /*012c*/ 	.byte	0x04, 0x12
        /*012e*/ 	.short	(.L_62 - .L_61)
	.align		4
.L_61:
        /*0130*/ 	.word	index@(_ZN7cutlass13device_kernelIN5flash11enable_sm90INS1_16FlashAttnFwdSm90INS1_25CollectiveMainloopFwdSm90ILi2EN4cute5tupleIJNS5_1CILi1EEES8_S8_EEENS6_IJNS7_ILi128EEENS7_ILi96EEENS7_ILi192EEEEEELi192ENS_6half_tEfNS_4arch4Sm90ELb1ELb0ELb1ELb1ELb1ELb0ELb0ELb1ELb1ELb1ELb1ELb0EEENS1_21CollectiveEpilogueFwdINS6_IJSA_SC_SB_EEES9_SE_SG_Li256ELb1ELb1ELb1ELb0EEENS1_36VarlenDynamicPersistentTileSchedulerILi128ELi96ELi256ELi128ELb1ELb1ELb1ELb1ELb1ELb1EEEEEEEEEvNT_6ParamsE)
        /*0134*/ 	.word	0x00000000


	//----- nvinfo : EIATTR_MIN_STACK_SIZE
	.align		4
.L_62:
        /*0138*/ 	.byte	0x04, 0x12
        /*013a*/ 	.short	(.L_64 - .L_63)
	.align		4
.L_63:
        /*013c*/ 	.word	index@(_ZN7cutlass13device_kernelIN5flash11enable_sm90INS1_16FlashAttnFwdSm90INS1_25CollectiveMainloopFwdSm90ILi2EN4cute5tupleIJNS5_1CILi1EEES8_S8_EEENS6_IJNS7_ILi128EEENS7_ILi96EEENS7_ILi192EEEEEELi192ENS_6half_tEfNS_4arch4Sm90ELb1ELb0ELb1ELb1ELb1ELb1ELb0ELb1ELb1ELb1ELb1ELb0EEENS1_21CollectiveEpilogueFwdINS6_IJSA_SC_SB_EEES9_SE_SG_Li256ELb1ELb1ELb1ELb0EEENS1_36VarlenDynamicPersistentTileSchedulerILi128ELi96ELi256ELi128ELb1ELb1ELb1ELb1ELb1ELb1EEEEEEEEEvNT_6ParamsE)
        /*0140*/ 	.word	0x00000000
.L_64:


//--------------------- .nv.compat                --------------------------
	.section	.nv.compat,"",@"SHT_CUDA_COMPAT_INFO"
	.align	4
        /*0000*/ 	.byte	0x02, 0x09, 0x01, 0x00, 0x02, 0x02, 0x01, 0x00, 0x02, 0x05, 0x05, 0x00, 0x03, 0x07, 0x01, 0x01
        /*0010*/ 	.byte	0x02, 0x03, 0x00, 0x00, 0x02, 0x06, 0x01, 0x00, 0x04, 0x0b, 0x08, 0x00, 0x09, 0x00, 0x00, 0x00
        /*0020*/ 	.byte	0x00, 0x00, 0x00, 0x00


//--------------------- .nv.info._ZN7cutlass13device_kernelIN5flash11enable_sm90INS1_16FlashAttnFwdSm90INS1_25CollectiveMainloopFwdSm90ILi2EN4cute5tupleIJNS5_1CILi1EEES8_S8_EEENS6_IJNS7_ILi128EEENS7_ILi96EEENS7_ILi192EEEEEELi192ENS_6half_tEfNS_4arch4Sm90ELb0ELb0ELb1ELb0ELb1ELb0ELb0ELb1ELb1ELb1ELb1ELb0EEENS1_21CollectiveEpilogueFwdINS6_IJSA_SC_SB_EEES9_SE_SG_Li256ELb0ELb1ELb1ELb0EEENS1_19SingleTileSchedulerILb0ELb1ELb1ELi128EEEEEEEEEvNT_6ParamsE --------------------------
	.section	.nv.info._ZN7cutlass13device_kernelIN5flash11enable_sm90INS1_16FlashAttnFwdSm90INS1_25CollectiveMainloopFwdSm90ILi2EN4cute5tupleIJNS5_1CILi1EEES8_S8_EEENS6_IJNS7_ILi128EEENS7_ILi96EEENS7_ILi192EEEEEELi192ENS_6half_tEfNS_4arch4Sm90ELb0ELb0ELb1ELb0ELb1ELb0ELb0ELb1ELb1ELb1ELb1ELb0EEENS1_21CollectiveEpilogueFwdINS6_IJSA_SC_SB_EEES9_SE_SG_Li256ELb0ELb1ELb1ELb0EEENS1_19SingleTileSchedulerILb0ELb1ELb1ELi128EEEEEEEEEvNT_6ParamsE,"",@"SHT_CUDA_INFO"
	.sectionflags	@""
	.align	4


	//----- nvinfo : EIATTR_CUDA_API_VERSION
	.align		4
        /*0000*/ 	.byte	0x04, 0x37
        /*0002*/ 	.short	(.L_66 - .L_65)
.L_65:
        /*0004*/ 	.word	0x00000082


	//----- nvinfo : EIATTR_KPARAM_INFO
	.align		4
.L_66:
        /*0008*/ 	.byte	0x04, 0x17
        /*000a*/ 	.short	(.L_68 - .L_67)
.L_67:
        /*000c*/ 	.word	0x00000000
        /*0010*/ 	.short	0x0000
        /*0012*/ 	.short	0x0000
        /*0014*/ 	.byte	0x00, 0xf0, 0x01, 0x28


	//----- nvinfo : EIATTR_SPARSE_MMA_MASK
	.align		4
.L_68:
        /*0018*/ 	.byte	0x03, 0x50
        /*001a*/ 	.short	0x0000


	//----- nvinfo : EIATTR_MAXREG_COUNT
	.align		4
        /*001c*/ 	.byte	0x03, 0x1b
        /*001e*/ 	.short	0x00a8


	//----- nvinfo : EIATTR_MERCURY_ISA_VERSION
	.align		4
        /*0020*/ 	.byte	0x03, 0x5f
        /*0022*/ 	.short	0x0101


	//----- nvinfo : EIATTR_VRC_CTA_INIT_COUNT
	.align		4
        /*0024*/ 	.byte	0x02, 0x4a
	.zero		1
	.zero		1


	//----- nvinfo : EIATTR_EXIT_INSTR_OFFSETS
	.align		4
        /*0028*/ 	.byte	0x04, 0x1c
        /*002a*/ 	.short	(.L_70 - .L_69)


	//   ....[0]....
.L_69:
        /*002c*/ 	.word	0x00000010


	//----- nvinfo : EIATTR_MAX_THREADS
	.align		4
.L_70:
        /*0030*/ 	.byte	0x04, 0x05
        /*0032*/ 	.short	(.L_72 - .L_71)
.L_71:
        /*0034*/ 	.word	0x00000180
        /*0038*/ 	.word	0x00000001
        /*003c*/ 	.word	0x00000001


	//----- nvinfo : EIATTR_CBANK_PARAM_SIZE
	.align		4
.L_72:
        /*0040*/ 	.byte	0x03, 0x19
        /*0042*/ 	.short	0x0a00


	//----- nvinfo : EIATTR_PARAM_CBANK
	.align		4
        /*0044*/ 	.byte	0x04, 0x0a
        /*0046*/ 	.short	(.L_74 - .L_73)
	.align		4
.L_73:
        /*0048*/ 	.word	index@(.nv.constant0._ZN7cutlass13device_kernelIN5flash11enable_sm90INS1_16FlashAttnFwdSm90INS1_25CollectiveMainloopFwdSm90ILi2EN4cute5tupleIJNS5_1CILi1EEES8_S8_EEENS6_IJNS7_ILi128EEENS7_ILi96EEENS7_ILi192EEEEEELi192ENS_6half_tEfNS_4arch4Sm90ELb0ELb0ELb1ELb0ELb1ELb0ELb0ELb1ELb1ELb1ELb1ELb0EEENS1_21CollectiveEpilogueFwdINS6_IJSA_SC_SB_EEES9_SE_SG_Li256ELb0ELb1ELb1ELb0EEENS1_19SingleTileSchedulerILb0ELb1ELb1ELi128EEEEEEEEEvNT_6ParamsE)
        /*004c*/ 	.short	0x0380
        /*004e*/ 	.short	0x0a00


	//----- nvinfo : EIATTR_SW_WAR
	.align		4
.L_74:
        /*0050*/ 	.byte	0x04, 0x36
        /*0052*/ 	.short	(.L_76 - .L_75)
.L_75:
        /*0054*/ 	.word	0x00000008
.L_76:


//--------------------- .nv.info._ZN7cutlass13device_kernelIN5flash11enable_sm90INS1_16FlashAttnFwdSm90INS1_25CollectiveMainloopFwdSm90ILi2EN4cute5tupleIJNS5_1CILi1EEES8_S8_EEENS6_IJNS7_ILi128EEENS7_ILi96EEENS7_ILi192EEEEEELi192ENS_6half_tEfNS_4arch4Sm90ELb0ELb0ELb1ELb1ELb1ELb0ELb0ELb1ELb1ELb1ELb1ELb0EEENS1_21CollectiveEpilogueFwdINS6_IJSA_SC_SB_EEES9_SE_SG_Li256ELb1ELb1ELb1ELb0EEENS1_36VarlenDynamicPersistentTileSchedulerILi128ELi96ELi256ELi128ELb1ELb1ELb1ELb0ELb1ELb1EEEEEEEEEvNT_6ParamsE --------------------------
	.section	.nv.info._ZN7cutlass13device_kernelIN5flash11enable_sm90INS1_16FlashAttnFwdSm90INS1_25CollectiveMainloopFwdSm90ILi2EN4cute5tupleIJNS5_1CILi1EEES8_S8_EEENS6_IJNS7_ILi128EEENS7_ILi96EEENS7_ILi192EEEEEELi192ENS_6half_tEfNS_4arch4Sm90ELb0ELb0ELb1ELb1ELb1ELb0ELb0ELb1ELb1ELb1ELb1ELb0EEENS1_21CollectiveEpilogueFwdINS6_IJSA_SC_SB_EEES9_SE_SG_Li256ELb1ELb1ELb1ELb0EEENS1_36VarlenDynamicPersistentTileSchedulerILi128ELi96ELi256ELi128ELb1ELb1ELb1ELb0ELb1ELb1EEEEEEEEEvNT_6ParamsE,"",@"SHT_CUDA_INFO"
	.sectionflags	@""
	.align	4


	//----- nvinfo : EIATTR_CUDA_API_VERSION
	.align		4
        /*0000*/ 	.byte	0x04, 0x37
        /*0002*/ 	.short	(.L_78 - .L_77)
.L_77:
        /*0004*/ 	.word	0x00000082


	//----- nvinfo : EIATTR_KPARAM_INFO
	.align		4
.L_78:
        /*0008*/ 	.byte	0x04, 0x17
        /*000a*/ 	.short	(.L_80 - .L_79)
.L_79:
        /*000c*/ 	.word	0x00000000
        /*0010*/ 	.short	0x0000
        /*0012*/ 	.short	0x0000
        /*0014*/ 	.byte	0x00, 0xf0, 0x01, 0x2a


	//----- nvinfo : EIATTR_SPARSE_MMA_MASK
	.align		4
.L_80:
        /*0018*/ 	.byte	0x03, 0x50
        /*001a*/ 	.short	0x0000


	//----- nvinfo : EIATTR_MAXREG_COUNT
	.align		4
        /*001c*/ 	.byte	0x03, 0x1b
        /*001e*/ 	.short	0x00a8


	//----- nvinfo : EIATTR_MERCURY_ISA_VERSION
	.align		4
        /*0020*/ 	.byte	0x03, 0x5f
        /*0022*/ 	.short	0x0101


	//----- nvinfo : EIATTR_VRC_CTA_INIT_COUNT
	.align		4
        /*0024*/ 	.byte	0x02, 0x4a
	.zero		1
	.zero		1


	//----- nvinfo : EIATTR_EXIT_INSTR_OFFSETS
	.align		4
        /*0028*/ 	.byte	0x04, 0x1c
        /*002a*/ 	.short	(.L_82 - .L_81)


	//   ....[0]....
.L_81:
        /*002c*/ 	.word	0x00000010


	//----- nvinfo : EIATTR_MAX_THREADS
	.align		4
.L_82:
        /*0030*/ 	.byte	0x04, 0x05
        /*0032*/ 	.short	(.L_84 - .L_83)
.L_83:
        /*0034*/ 	.word	0x00000180
        /*0038*/ 	.word	0x00000001
        /*003c*/ 	.word	0x00000001


	//----- nvinfo : EIATTR_CBANK_PARAM_SIZE
	.align		4
.L_84:
        /*0040*/ 	.byte	0x03, 0x19
        /*0042*/ 	.short	0x0a80


	//----- nvinfo : EIATTR_PARAM_CBANK
	.align		4
        /*0044*/ 	.byte	0x04, 0x0a
        /*0046*/ 	.short	(.L_86 - .L_85)
	.align		4
.L_85:
        /*0048*/ 	.word	index@(.nv.constant0._ZN7cutlass13device_kernelIN5flash11enable_sm90INS1_16FlashAttnFwdSm90INS1_25CollectiveMainloopFwdSm90ILi2EN4cute5tupleIJNS5_1CILi1EEES8_S8_EEENS6_IJNS7_ILi128EEENS7_ILi96EEENS7_ILi192EEEEEELi192ENS_6half_tEfNS_4arch4Sm90ELb0ELb0ELb1ELb1ELb1ELb0ELb0ELb1ELb1ELb1ELb1ELb0EEENS1_21CollectiveEpilogueFwdINS6_IJSA_SC_SB_EEES9_SE_SG_Li256ELb1ELb1ELb1ELb0EEENS1_36VarlenDynamicPersistentTileSchedulerILi128ELi96ELi256ELi128ELb1ELb1ELb1ELb0ELb1ELb1EEEEEEEEEvNT_6ParamsE)
        /*004c*/ 	.short	0x0380
        /*004e*/ 	.short	0x0a80


	//----- nvinfo : EIATTR_SW_WAR
	.align		4
.L_86:
        /*0050*/ 	.byte	0x04, 0x36
        /*0052*/ 	.short	(.L_88 - .L_87)
.L_87:
        /*0054*/ 	.word	0x00000008
.L_88:


//--------------------- .nv.info._ZN7cutlass13device_kernelIN5flash11enable_sm90INS1_16FlashAttnFwdSm90INS1_25CollectiveMainloopFwdSm90ILi2EN4cute5tupleIJNS5_1CILi1EEES8_S8_EEENS6_IJNS7_ILi128EEENS7_ILi96EEENS7_ILi192EEEEEELi192ENS_6half_tEfNS_4arch4Sm90ELb0ELb0ELb1ELb1ELb1ELb1ELb0ELb1ELb1ELb1ELb1ELb0EEENS1_21CollectiveEpilogueFwdINS6_IJSA_SC_SB_EEES9_SE_SG_Li256ELb1ELb1ELb1ELb0EEENS1_36VarlenDynamicPersistentTileSchedulerILi128ELi96ELi256ELi128ELb1ELb1ELb1ELb0ELb1ELb1EEEEEEEEEvNT_6ParamsE --------------------------
	.section	.nv.info._ZN7cutlass13device_kernelIN5flash11enable_sm90INS1_16FlashAttnFwdSm90INS1_25CollectiveMainloopFwdSm90ILi2EN4cute5tupleIJNS5_1CILi1EEES8_S8_EEENS6_IJNS7_ILi128EEENS7_ILi96EEENS7_ILi192EEEEEELi192ENS_6half_tEfNS_4arch4Sm90ELb0ELb0ELb1ELb1ELb1ELb1ELb0ELb1ELb1ELb1ELb1ELb0EEENS1_21CollectiveEpilogueFwdINS6_IJSA_SC_SB_EEES9_SE_SG_Li256ELb1ELb1ELb1ELb0EEENS1_36VarlenDynamicPersistentTileSchedulerILi128ELi96ELi256ELi128ELb1ELb1ELb1ELb0ELb1ELb1EEEEEEEEEvNT_6ParamsE,"",@"SHT_CUDA_INFO"
	.sectionflags	@""
	.align	4


	//----- nvinfo : EIATTR_CUDA_API_VERSION
	.align		4
        /*0000*/ 	.byte	0x04, 0x37
        /*0002*/ 	.short	(.L_90 - .L_89)
.L_89:
        /*0004*/ 	.word	0x00000082


	//----- nvinfo : EIATTR_KPARAM_INFO
	.align		4
.L_90:
        /*0008*/ 	.byte	0x04, 0x17
        /*000a*/ 	.short	(.L_92 - .L_91)
.L_91:
        /*000c*/ 	.word	0x00000000
        /*0010*/ 	.short	0x0000
        /*0012*/ 	.short	0x0000
        /*0014*/ 	.byte	0x00, 0xf0, 0x01, 0x2a


	//----- nvinfo : EIATTR_SPARSE_MMA_MASK
	.align		4
.L_92:
        /*0018*/ 	.byte	0x03, 0x50
        /*001a*/ 	.short	0x0000


	//----- nvinfo : EIATTR_MAXREG_COUNT
	.align		4
        /*001c*/ 	.byte	0x03, 0x1b
        /*001e*/ 	.short	0x00a8


	//----- nvinfo : EIATTR_MERCURY_ISA_VERSION
	.align		4
        /*0020*/ 	.byte	0x03, 0x5f
        /*0022*/ 	.short	0x0101


	//----- nvinfo : EIATTR_VRC_CTA_INIT_COUNT
	.align		4
        /*0024*/ 	.byte	0x02, 0x4a
	.zero		1
	.zero		1


	//----- nvinfo : EIATTR_EXIT_INSTR_OFFSETS
	.align		4
        /*0028*/ 	.byte	0x04, 0x1c
        /*002a*/ 	.short	(.L_94 - .L_93)


	//   ....[0]....
.L_93:
        /*002c*/ 	.word	0x00000010


	//----- nvinfo : EIATTR_MAX_THREADS
	.align		4
.L_94:
        /*0030*/ 	.byte	0x04, 0x05
        /*0032*/ 	.short	(.L_96 - .L_95)
.L_95:
        /*0034*/ 	.word	0x00000180
        /*0038*/ 	.word	0x00000001
        /*003c*/ 	.word	0x00000001


	//----- nvinfo : EIATTR_CBANK_PARAM_SIZE
	.align		4
.L_96:
        /*0040*/ 	.byte	0x03, 0x19
        /*0042*/ 	.short	0x0a80


	//----- nvinfo : EIATTR_PARAM_CBANK
	.align		4
        /*0044*/ 	.byte	0x04, 0x0a
        /*0046*/ 	.short	(.L_98 - .L_97)
	.align		4
.L_97:
        /*0048*/ 	.word	index@(.nv.constant0._ZN7cutlass13device_kernelIN5flash11enable_sm90INS1_16FlashAttnFwdSm90INS1_25CollectiveMainloopFwdSm90ILi2EN4cute5tupleIJNS5_1CILi1EEES8_S8_EEENS6_IJNS7_ILi128EEENS7_ILi96EEENS7_ILi192EEEEEELi192ENS_6half_tEfNS_4arch4Sm90ELb0ELb0ELb1ELb1ELb1ELb1ELb0ELb1ELb1ELb1ELb1ELb0EEENS1_21CollectiveEpilogueFwdINS6_IJSA_SC_SB_EEES9_SE_SG_Li256ELb1ELb1ELb1ELb0EEENS1_36VarlenDynamicPersistentTileSchedulerILi128ELi96ELi256ELi128ELb1ELb1ELb1ELb0ELb1ELb1EEEEEEEEEvNT_6ParamsE)
        /*004c*/ 	.short	0x0380
        /*004e*/ 	.short	0x0a80


	//----- nvinfo : EIATTR_SW_WAR
	.align		4
.L_98:
        /*0050*/ 	.byte	0x04, 0x36
        /*0052*/ 	.short	(.L_100 - .L_99)
.L_99:
        /*0054*/ 	.word	0x00000008
.L_100:


//--------------------- .nv.info._ZN7cutlass13device_kernelIN5flash11enable_sm90INS1_16FlashAttnFwdSm90INS1_25CollectiveMainloopFwdSm90ILi2EN4cute5tupleIJNS5_1CILi1EEES8_S8_EEENS6_IJNS7_ILi128EEENS7_ILi96EEENS7_ILi192EEEEEELi192ENS_6half_tEfNS_4arch4Sm90ELb0ELb1ELb1ELb0ELb1ELb0ELb0ELb1ELb1ELb1ELb1ELb0EEENS1_21CollectiveEpilogueFwdINS6_IJSA_SC_SB_EEES9_SE_SG_Li256ELb0ELb1ELb1ELb0EEENS1_19SingleTileSchedulerILb0ELb1ELb1ELi128EEEEEEEEEvNT_6ParamsE --------------------------
	.section	.nv.info._ZN7cutlass13device_kernelIN5flash11enable_sm90INS1_16FlashAttnFwdSm90INS1_25CollectiveMainloopFwdSm90ILi2EN4cute5tupleIJNS5_1CILi1EEES8_S8_EEENS6_IJNS7_ILi128EEENS7_ILi96EEENS7_ILi192EEEEEELi192ENS_6half_tEfNS_4arch4Sm90ELb0ELb1ELb1ELb0ELb1ELb0ELb0ELb1ELb1ELb1ELb1ELb0EEENS1_21CollectiveEpilogueFwdINS6_IJSA_SC_SB_EEES9_SE_SG_Li256ELb0ELb1ELb1ELb0EEENS1_19SingleTileSchedulerILb0ELb1ELb1ELi128EEEEEEEEEvNT_6ParamsE,"",@"SHT_CUDA_INFO"
	.sectionflags	@""
	.align	4


	//----- nvinfo : EIATTR_CUDA_API_VERSION
	.align		4
        /*0000*/ 	.byte	0x04, 0x37
        /*0002*/ 	.short	(.L_102 - .L_101)
.L_101:
        /*0004*/ 	.word	0x00000082


	//----- nvinfo : EIATTR_KPARAM_INFO
	.align		4
.L_102:
        /*0008*/ 	.byte	0x04, 0x17
        /*000a*/ 	.short	(.L_104 - .L_103)
.L_103:
        /*000c*/ 	.word	0x00000000
        /*0010*/ 	.short	0x0000
        /*0012*/ 	.short	0x0000
        /*0014*/ 	.byte	0x00, 0xf0, 0x01, 0x28


	//----- nvinfo : EIATTR_SPARSE_MMA_MASK
	.align		4
.L_104:
        /*0018*/ 	.byte	0x03, 0x50
        /*001a*/ 	.short	0x0000


	//----- nvinfo : EIATTR_MAXREG_COUNT
	.align		4
        /*001c*/ 	.byte	0x03, 0x1b
        /*001e*/ 	.short	0x00a8


	//----- nvinfo : EIATTR_MERCURY_ISA_VERSION
	.align		4
        /*0020*/ 	.byte	0x03, 0x5f
        /*0022*/ 	.short	0x0101


	//----- nvinfo : EIATTR_VRC_CTA_INIT_COUNT
	.align		4
        /*0024*/ 	.byte	0x02, 0x4a
	.zero		1
	.zero		1


	//----- nvinfo : EIATTR_EXIT_INSTR_OFFSETS
	.align		4
        /*0028*/ 	.byte	0x04, 0x1c
        /*002a*/ 	.short	(.L_106 - .L_105)


	//   ....[0]....
.L_105:
        /*002c*/ 	.word	0x00000010


	//----- nvinfo : EIATTR_MAX_THREADS
	.align		4
.L_106:
        /*0030*/ 	.byte	0x04, 0x05
        /*0032*/ 	.short	(.L_108 - .L_107)
.L_107:
        /*0034*/ 	.word	0x00000180
        /*0038*/ 	.word	0x00000001
        /*003c*/ 	.word	0x00000001


	//----- nvinfo : EIATTR_CBANK_PARAM_SIZE
	.align		4
.L_108:
        /*0040*/ 	.byte	0x03, 0x19
        /*0042*/ 	.short	0x0a00


	//----- nvinfo : EIATTR_PARAM_CBANK
	.align		4
        /*0044*/ 	.byte	0x04, 0x0a
        /*0046*/ 	.short	(.L_110 - .L_109)
	.align		4
.L_109:
        /*0048*/ 	.word	index@(.nv.constant0._ZN7cutlass13device_kernelIN5flash11enable_sm90INS1_16FlashAttnFwdSm90INS1_25CollectiveMainloopFwdSm90ILi2EN4cute5tupleIJNS5_1CILi1EEES8_S8_EEENS6_IJNS7_ILi128EEENS7_ILi96EEENS7_ILi192EEEEEELi192ENS_6half_tEfNS_4arch4Sm90ELb0ELb1ELb1ELb0ELb1ELb0ELb0ELb1ELb1ELb1ELb1ELb0EEENS1_21CollectiveEpilogueFwdINS6_IJSA_SC_SB_EEES9_SE_SG_Li256ELb0ELb1ELb1ELb0EEENS1_19SingleTileSchedulerILb0ELb1ELb1ELi128EEEEEEEEEvNT_6ParamsE)
        /*004c*/ 	.short	0x0380
        /*004e*/ 	.short	0x0a00


	//----- nvinfo : EIATTR_SW_WAR
	.align		4
.L_110:
        /*0050*/ 	.byte	0x04, 0x36
        /*0052*/ 	.short	(.L_112 - .L_111)
.L_111:
        /*0054*/ 	.word	0x00000008
.L_112:


//--------------------- .nv.info._ZN7cutlass13device_kernelIN5flash11enable_sm90INS1_16FlashAttnFwdSm90INS1_25CollectiveMainloopFwdSm90ILi2EN4cute5tupleIJNS5_1CILi1EEES8_S8_EEENS6_IJNS7_ILi128EEENS7_ILi96EEENS7_ILi192EEEEEELi192ENS_6half_tEfNS_4arch4Sm90ELb0ELb1ELb1ELb1ELb1ELb0ELb0ELb1ELb1ELb1ELb1ELb0EEENS1_21CollectiveEpilogueFwdINS6_IJSA_SC_SB_EEES9_SE_SG_Li256ELb1ELb1ELb1ELb0EEENS1_36VarlenDynamicPersistentTileSchedulerILi128ELi96ELi256ELi128ELb1ELb1ELb1ELb1ELb0ELb1EEEEEEEEEvNT_6ParamsE --------------------------
	.section	.nv.info._ZN7cutlass13device_kernelIN5flash11enable_sm90INS1_16FlashAttnFwdSm90INS1_25CollectiveMainloopFwdSm90ILi2EN4cute5tupleIJNS5_1CILi1EEES8_S8_EEENS6_IJNS7_ILi128EEENS7_ILi96EEENS7_ILi192EEEEEELi192ENS_6half_tEfNS_4arch4Sm90ELb0ELb1ELb1ELb1ELb1ELb0ELb0ELb1ELb1ELb1ELb1ELb0EEENS1_21CollectiveEpilogueFwdINS6_IJSA_SC_SB_EEES9_SE_SG_Li256ELb1ELb1ELb1ELb0EEENS1_36VarlenDynamicPersistentTileSchedulerILi128ELi96ELi256ELi128ELb1ELb1ELb1ELb1ELb0ELb1EEEEEEEEEvNT_6ParamsE,"",@"SHT_CUDA_INFO"
	.sectionflags	@""
	.align	4


	//----- nvinfo : EIATTR_CUDA_API_VERSION
	.align		4
        /*0000*/ 	.byte	0x04, 0x37
        /*0002*/ 	.short	(.L_114 - .L_113)
.L_113:
        /*0004*/ 	.word	0x00000082


	//----- nvinfo : EIATTR_KPARAM_INFO
	.align		4
.L_114:
        /*0008*/ 	.byte	0x04, 0x17
        /*000a*/ 	.short	(.L_116 - .L_115)
.L_115:
        /*000c*/ 	.word	0x00000000
        /*0010*/ 	.short	0x0000
        /*0012*/ 	.short	0x0000
        /*0014*/ 	.byte	0x00, 0xf0, 0x01, 0x2a


	//----- nvinfo : EIATTR_SPARSE_MMA_MASK
	.align		4
.L_116:
        /*0018*/ 	.byte	0x03, 0x50
        /*001a*/ 	.short	0x0000


	//----- nvinfo : EIATTR_MAXREG_COUNT
	.align		4
        /*001c*/ 	.byte	0x03, 0x1b
        /*001e*/ 	.short	0x00a8


	//----- nvinfo : EIATTR_MERCURY_ISA_VERSION
	.align		4
        /*0020*/ 	.byte	0x03, 0x5f
        /*0022*/ 	.short	0x0101


	//----- nvinfo : EIATTR_VRC_CTA_INIT_COUNT
	.align		4
        /*0024*/ 	.byte	0x02, 0x4a
	.zero		1
	.zero		1


	//----- nvinfo : EIATTR_EXIT_INSTR_OFFSETS
	.align		4
        /*0028*/ 	.byte	0x04, 0x1c
        /*002a*/ 	.short	(.L_118 - .L_117)


	//   ....[0]....
.L_117:
        /*002c*/ 	.word	0x00000010


	//----- nvinfo : EIATTR_MAX_THREADS
	.align		4
.L_118:
        /*0030*/ 	.byte	0x04, 0x05
        /*0032*/ 	.short	(.L_120 - .L_119)
.L_119:
        /*0034*/ 	.word	0x00000180
        /*0038*/ 	.word	0x00000001
        /*003c*/ 	.word	0x00000001


	//----- nvinfo : EIATTR_CBANK_PARAM_SIZE
	.align		4
.L_120:
        /*0040*/ 	.byte	0x03, 0x19
        /*0042*/ 	.short	0x0a80


	//----- nvinfo : EIATTR_PARAM_CBANK
	.align		4
        /*0044*/ 	.byte	0x04, 0x0a
        /*0046*/ 	.short	(.L_122 - .L_121)
	.align		4
.L_121:
        /*0048*/ 	.word	index@(.nv.constant0._ZN7cutlass13device_kernelIN5flash11enable_sm90INS1_16FlashAttnFwdSm90INS1_25CollectiveMainloopFwdSm90ILi2EN4cute5tupleIJNS5_1CILi1EEES8_S8_EEENS6_IJNS7_ILi128EEENS7_ILi96EEENS7_ILi192EEEEEELi192ENS_6half_tEfNS_4arch4Sm90ELb0ELb1ELb1ELb1ELb1ELb0ELb0ELb1ELb1ELb1ELb1ELb0EEENS1_21CollectiveEpilogueFwdINS6_IJSA_SC_SB_EEES9_SE_SG_Li256ELb1ELb1ELb1ELb0EEENS1_36VarlenDynamicPersistentTileSchedulerILi128ELi96ELi256ELi128ELb1ELb1ELb1ELb1ELb0ELb1EEEEEEEEEvNT_6ParamsE)
        /*004c*/ 	.short	0x0380
        /*004e*/ 	.short	0x0a80


	//----- nvinfo : EIATTR_SW_WAR
	.align		4
.L_122:
        /*0050*/ 	.byte	0x04, 0x36
        /*0052*/ 	.short	(.L_124 - .L_123)
.L_123:
        /*0054*/ 	.word	0x00000008
.L_124:


//--------------------- .nv.info._ZN7cutlass13device_kernelIN5flash11enable_sm90INS1_16FlashAttnFwdSm90INS1_25CollectiveMainloopFwdSm90ILi2EN4cute5tupleIJNS5_1CILi1EEES8_S8_EEENS6_IJNS7_ILi128EEENS7_ILi96EEENS7_ILi192EEEEEELi192ENS_6half_tEfNS_4arch4Sm90ELb0ELb1ELb1ELb1ELb1ELb1ELb0ELb1ELb1ELb1ELb1ELb0EEENS1_21CollectiveEpilogueFwdINS6_IJSA_SC_SB_EEES9_SE_SG_Li256ELb1ELb1ELb1ELb0EEENS1_36VarlenDynamicPersistentTileSchedulerILi128ELi96ELi256ELi128ELb1ELb1ELb1ELb1ELb0ELb1EEEEEEEEEvNT_6ParamsE --------------------------
	.section	.nv.info._ZN7cutlass13device_kernelIN5flash11enable_sm90INS1_16FlashAttnFwdSm90INS1_25CollectiveMainloopFwdSm90ILi2EN4cute5tupleIJNS5_1CILi1EEES8_S8_EEENS6_IJNS7_ILi128EEENS7_ILi96EEENS7_ILi192EEEEEELi192ENS_6half_tEfNS_4arch4Sm90ELb0ELb1ELb1ELb1ELb1ELb1ELb0ELb1ELb1ELb1ELb1ELb0EEENS1_21CollectiveEpilogueFwdINS6_IJSA_SC_SB_EEES9_SE_SG_Li256ELb1ELb1ELb1ELb0EEENS1_36VarlenDynamicPersistentTileSchedulerILi128ELi96ELi256ELi128ELb1ELb1ELb1ELb1ELb0ELb1EEEEEEEEEvNT_6ParamsE,"",@"SHT_CUDA_INFO"
	.sectionflags	@""
	.align	4


	//----- nvinfo : EIATTR_CUDA_API_VERSION
	.align		4
        /*0000*/ 	.byte	0x04, 0x37
        /*0002*/ 	.short	(.L_126 - .L_125)
.L_125:
        /*0004*/ 	.word	0x00000082


	//----- nvinfo : EIATTR_KPARAM_INFO
	.align		4
.L_126:
        /*0008*/ 	.byte	0x04, 0x17
        /*000a*/ 	.short	(.L_128 - .L_127)
.L_127:
        /*000c*/ 	.word	0x00000000
        /*0010*/ 	.short	0x0000
        /*0012*/ 	.short	0x0000
        /*0014*/ 	.byte	0x00, 0xf0, 0x01, 0x2a


	//----- nvinfo : EIATTR_SPARSE_MMA_MASK
	.align		4
.L_128:
        /*0018*/ 	.byte	0x03, 0x50
        /*001a*/ 	.short	0x0000


	//----- nvinfo : EIATTR_MAXREG_COUNT
	.align		4
        /*001c*/ 	.byte	0x03, 0x1b
        /*001e*/ 	.short	0x00a8


	//----- nvinfo : EIATTR_MERCURY_ISA_VERSION
	.align		4
        /*0020*/ 	.byte	0x03, 0x5f
        /*0022*/ 	.short	0x0101


	//----- nvinfo : EIATTR_VRC_CTA_INIT_COUNT
	.align		4
        /*0024*/ 	.byte	0x02, 0x4a
	.zero		1
	.zero		1


	//----- nvinfo : EIATTR_EXIT_INSTR_OFFSETS
	.align		4
        /*0028*/ 	.byte	0x04, 0x1c
        /*002a*/ 	.short	(.L_130 - .L_129)


	//   ....[0]....
.L_129:
        /*002c*/ 	.word	0x00000010


	//----- nvinfo : EIATTR_MAX_THREADS
	.align		4
.L_130:
        /*0030*/ 	.byte	0x04, 0x05
        /*0032*/ 	.short	(.L_132 - .L_131)
.L_131:
        /*0034*/ 	.word	0x00000180
        /*0038*/ 	.word	0x00000001
        /*003c*/ 	.word	0x00000001


	//----- nvinfo : EIATTR_CBANK_PARAM_SIZE
	.align		4
.L_132:
        /*0040*/ 	.byte	0x03, 0x19
        /*0042*/ 	.short	0x0a80


	//----- nvinfo : EIATTR_PARAM_CBANK
	.align		4
        /*0044*/ 	.byte	0x04, 0x0a
        /*0046*/ 	.short	(.L_134 - .L_133)
	.align		4
.L_133:
        /*0048*/ 	.word	index@(.nv.constant0._ZN7cutlass13device_kernelIN5flash11enable_sm90INS1_16FlashAttnFwdSm90INS1_25CollectiveMainloopFwdSm90ILi2EN4cute5tupleIJNS5_1CILi1EEES8_S8_EEENS6_IJNS7_ILi128EEENS7_ILi96EEENS7_ILi192EEEEEELi192ENS_6half_tEfNS_4arch4Sm90ELb0ELb1ELb1ELb1ELb1ELb1ELb0ELb1ELb1ELb1ELb1ELb0EEENS1_21CollectiveEpilogueFwdINS6_IJSA_SC_SB_EEES9_SE_SG_Li256ELb1ELb1ELb1ELb0EEENS1_36VarlenDynamicPersistentTileSchedulerILi128ELi96ELi256ELi128ELb1ELb1ELb1ELb1ELb0ELb1EEEEEEEEEvNT_6ParamsE)
        /*004c*/ 	.short	0x0380
        /*004e*/ 	.short	0x0a80


	//----- nvinfo : EIATTR_SW_WAR
	.align		4
.L_134:
        /*0050*/ 	.byte	0x04, 0x36
        /*0052*/ 	.short	(.L_136 - .L_135)
.L_135:
        /*0054*/ 	.word	0x00000008
.L_136:


//--------------------- .nv.info._ZN7cutlass13device_kernelIN5flash11enable_sm90INS1_16FlashAttnFwdSm90INS1_25CollectiveMainloopFwdSm90ILi2EN4cute5tupleIJNS5_1CILi1EEES8_S8_EEENS6_IJNS7_ILi128EEENS7_ILi96EEENS7_ILi192EEEEEELi192ENS_6half_tEfNS_4arch4Sm90ELb1ELb0ELb1ELb0ELb1ELb0ELb0ELb1ELb1ELb1ELb1ELb0EEENS1_21CollectiveEpilogueFwdINS6_IJSA_SC_SB_EEES9_SE_SG_Li256ELb0ELb1ELb1ELb0EEENS1_19SingleTileSchedulerILb0ELb1ELb1ELi128EEEEEEEEEvNT_6ParamsE --------------------------
	.section	.nv.info._ZN7cutlass13device_kernelIN5flash11enable_sm90INS1_16FlashAttnFwdSm90INS1_25CollectiveMainloopFwdSm90ILi2EN4cute5tupleIJNS5_1CILi1EEES8_S8_EEENS6_IJNS7_ILi128EEENS7_ILi96EEENS7_ILi192EEEEEELi192ENS_6half_tEfNS_4arch4Sm90ELb1ELb0ELb1ELb0ELb1ELb0ELb0ELb1ELb1ELb1ELb1ELb0EEENS1_21CollectiveEpilogueFwdINS6_IJSA_SC_SB_EEES9_SE_SG_Li256ELb0ELb1ELb1ELb0EEENS1_19SingleTileSchedulerILb0ELb1ELb1ELi128EEEEEEEEEvNT_6ParamsE,"",@"SHT_CUDA_INFO"
	.sectionflags	@""
	.align	4


	//----- nvinfo : EIATTR_CUDA_API_VERSION
	.align		4
        /*0000*/ 	.byte	0x04, 0x37
        /*0002*/ 	.short	(.L_138 - .L_137)
.L_137:
        /*0004*/ 	.word	0x00000082


	//----- nvinfo : EIATTR_KPARAM_INFO
	.align		4
.L_138:
        /*0008*/ 	.byte	0x04, 0x17
        /*000a*/ 	.short	(.L_140 - .L_139)
.L_139:
        /*000c*/ 	.word	0x00000000
        /*0010*/ 	.short	0x0000
        /*0012*/ 	.short	0x0000
        /*0014*/ 	.byte	0x00, 0xf0, 0x01, 0x28


	//----- nvinfo : EIATTR_SPARSE_MMA_MASK
	.align		4
.L_140:
        /*0018*/ 	.byte	0x03, 0x50
        /*001a*/ 	.short	0x0000


	//----- nvinfo : EIATTR_MAXREG_COUNT
	.align		4
        /*001c*/ 	.byte	0x03, 0x1b
        /*001e*/ 	.short	0x00a8


	//----- nvinfo : EIATTR_MERCURY_ISA_VERSION
	.align		4
        /*0020*/ 	.byte	0x03, 0x5f
        /*0022*/ 	.short	0x0101


	//----- nvinfo : EIATTR_VRC_CTA_INIT_COUNT
	.align		4
        /*0024*/ 	.byte	0x02, 0x4a
	.zero		1
	.zero		1


	//----- nvinfo : EIATTR_EXIT_INSTR_OFFSETS
	.align		4
        /*0028*/ 	.byte	0x04, 0x1c
        /*002a*/ 	.short	(.L_142 - .L_141)


	//   ....[0]....
.L_141:
        /*002c*/ 	.word	0x00000010


	//----- nvinfo : EIATTR_MAX_THREADS
	.align		4
.L_142:
        /*0030*/ 	.byte	0x04, 0x05
        /*0032*/ 	.short	(.L_144 - .L_143)
.L_143:
        /*0034*/ 	.word	0x00000180
        /*0038*/ 	.word	0x00000001
        /*003c*/ 	.word	0x00000001


	//----- nvinfo : EIATTR_CBANK_PARAM_SIZE
	.align		4
.L_144:
        /*0040*/ 	.byte	0x03, 0x19
        /*0042*/ 	.short	0x0a00


	//----- nvinfo : EIATTR_PARAM_CBANK
	.align		4
        /*0044*/ 	.byte	0x04, 0x0a
        /*0046*/ 	.short	(.L_146 - .L_145)
	.align		4
.L_145:
        /*0048*/ 	.word	index@(.nv.constant0._ZN7cutlass13device_kernelIN5flash11enable_sm90INS1_16FlashAttnFwdSm90INS1_25CollectiveMainloopFwdSm90ILi2EN4cute5tupleIJNS5_1CILi1EEES8_S8_EEENS6_IJNS7_ILi128EEENS7_ILi96EEENS7_ILi192EEEEEELi192ENS_6half_tEfNS_4arch4Sm90ELb1ELb0ELb1ELb0ELb1ELb0ELb0ELb1ELb1ELb1ELb1ELb0EEENS1_21CollectiveEpilogueFwdINS6_IJSA_SC_SB_EEES9_SE_SG_Li256ELb0ELb1ELb1ELb0EEENS1_19SingleTileSchedulerILb0ELb1ELb1ELi128EEEEEEEEEvNT_6ParamsE)
        /*004c*/ 	.short	0x0380
        /*004e*/ 	.short	0x0a00


	//----- nvinfo : EIATTR_SW_WAR
	.align		4
.L_146:
        /*0050*/ 	.byte	0x04, 0x36
        /*0052*/ 	.short	(.L_148 - .L_147)
.L_147:
        /*0054*/ 	.word	0x00000008
.L_148:


//--------------------- .nv.info._ZN7cutlass13device_kernelIN5flash11enable_sm90INS1_16FlashAttnFwdSm90INS1_25CollectiveMainloopFwdSm90ILi2EN4cute5tupleIJNS5_1CILi1EEES8_S8_EEENS6_IJNS7_ILi128EEENS7_ILi96EEENS7_ILi192EEEEEELi192ENS_6half_tEfNS_4arch4Sm90ELb1ELb0ELb1ELb1ELb1ELb0ELb0ELb1ELb1ELb1ELb1ELb0EEENS1_21CollectiveEpilogueFwdINS6_IJSA_SC_SB_EEES9_SE_SG_Li256ELb1ELb1ELb1ELb0EEENS1_36VarlenDynamicPersistentTileSchedulerILi128ELi96ELi256ELi128ELb1ELb1ELb1ELb1ELb1ELb1EEEEEEEEEvNT_6ParamsE --------------------------
	.section	.nv.info._ZN7cutlass13device_kernelIN5flash11enable_sm90INS1_16FlashAttnFwdSm90INS1_25CollectiveMainloopFwdSm90ILi2EN4cute5tupleIJNS5_1CILi1EEES8_S8_EEENS6_IJNS7_ILi128EEENS7_ILi96EEENS7_ILi192EEEEEELi192ENS_6half_tEfNS_4arch4Sm90ELb1ELb0ELb1ELb1ELb1ELb0ELb0ELb1ELb1ELb1ELb1ELb0EEENS1_21CollectiveEpilogueFwdINS6_IJSA_SC_SB_EEES9_SE_SG_Li256ELb1ELb1ELb1ELb0EEENS1_36VarlenDynamicPersistentTileSchedulerILi128ELi96ELi256ELi128ELb1ELb1ELb1ELb1ELb1ELb1EEEEEEEEEvNT_6ParamsE,"",@"SHT_CUDA_INFO"
	.sectionflags	@""
	.align	4


	//----- nvinfo : EIATTR_CUDA_API_VERSION
	.align		4
        /*0000*/ 	.byte	0x04, 0x37
        /*0002*/ 	.short	(.L_150 - .L_149)
.L_149:
        /*0004*/ 	.word	0x00000082


	//----- nvinfo : EIATTR_KPARAM_INFO
	.align		4
.L_150:
        /*0008*/ 	.byte	0x04, 0x17
        /*000a*/ 	.short	(.L_152 - .L_151)
.L_151:
        /*000c*/ 	.word	0x00000000
        /*0010*/ 	.short	0x0000
        /*0012*/ 	.short	0x0000
        /*0014*/ 	.byte	0x00, 0xf0, 0x01, 0x2a


	//----- nvinfo : EIATTR_SPARSE_MMA_MASK
	.align		4
.L_152:
        /*0018*/ 	.byte	0x03, 0x50
        /*001a*/ 	.short	0x0000


	//----- nvinfo : EIATTR_MAXREG_COUNT
	.align		4
        /*001c*/ 	.byte	0x03, 0x1b
        /*001e*/ 	.short	0x00a8


	//----- nvinfo : EIATTR_MERCURY_ISA_VERSION
	.align		4
        /*0020*/ 	.byte	0x03, 0x5f
        /*0022*/ 	.short	0x0101


	//----- nvinfo : EIATTR_VRC_CTA_INIT_COUNT
	.align		4
        /*0024*/ 	.byte	0x02, 0x4a
	.zero		1
	.zero		1


	//----- nvinfo : EIATTR_EXIT_INSTR_OFFSETS
	.align		4
        /*0028*/ 	.byte	0x04, 0x1c
        /*002a*/ 	.short	(.L_154 - .L_153)


	//   ....[0]....
.L_153:
        /*002c*/ 	.word	0x00000010


	//----- nvinfo : EIATTR_MAX_THREADS
	.align		4
.L_154:
        /*0030*/ 	.byte	0x04, 0x05
        /*0032*/ 	.short	(.L_156 - .L_155)
.L_155:
        /*0034*/ 	.word	0x00000180
        /*0038*/ 	.word	0x00000001
        /*003c*/ 	.word	0x00000001


	//----- nvinfo : EIATTR_CBANK_PARAM_SIZE
	.align		4
.L_156:
        /*0040*/ 	.byte	0x03, 0x19
        /*0042*/ 	.short	0x0a80


	//----- nvinfo : EIATTR_PARAM_CBANK
	.align		4
        /*0044*/ 	.byte	0x04, 0x0a
        /*0046*/ 	.short	(.L_158 - .L_157)
	.align		4
.L_157:
        /*0048*/ 	.word	index@(.nv.constant0._ZN7cutlass13device_kernelIN5flash11enable_sm90INS1_16FlashAttnFwdSm90INS1_25CollectiveMainloopFwdSm90ILi2EN4cute5tupleIJNS5_1CILi1EEES8_S8_EEENS6_IJNS7_ILi128EEENS7_ILi96EEENS7_ILi192EEEEEELi192ENS_6half_tEfNS_4arch4Sm90ELb1ELb0ELb1ELb1ELb1ELb0ELb0ELb1ELb1ELb1ELb1ELb0EEENS1_21CollectiveEpilogueFwdINS6_IJSA_SC_SB_EEES9_SE_SG_Li256ELb1ELb1ELb1ELb0EEENS1_36VarlenDynamicPersistentTileSchedulerILi128ELi96ELi256ELi128ELb1ELb1ELb1ELb1ELb1ELb1EEEEEEEEEvNT_6ParamsE)
        /*004c*/ 	.short	0x0380
        /*004e*/ 	.short	0x0a80


	//----- nvinfo : EIATTR_SW_WAR
	.align		4
.L_158:
        /*0050*/ 	.byte	0x04, 0x36
        /*0052*/ 	.short	(.L_160 - .L_159)
.L_159:
        /*0054*/ 	.word	0x00000008
.L_160:


//--------------------- .nv.info._ZN7cutlass13device_kernelIN5flash11enable_sm90INS1_16FlashAttnFwdSm90INS1_25CollectiveMainloopFwdSm90ILi2EN4cute5tupleIJNS5_1CILi1EEES8_S8_EEENS6_IJNS7_ILi128EEENS7_ILi96EEENS7_ILi192EEEEEELi192ENS_6half_tEfNS_4arch4Sm90ELb1ELb0ELb1ELb1ELb1ELb1ELb0ELb1ELb1ELb1ELb1ELb0EEENS1_21CollectiveEpilogueFwdINS6_IJSA_SC_SB_EEES9_SE_SG_Li256ELb1ELb1ELb1ELb0EEENS1_36VarlenDynamicPersistentTileSchedulerILi128ELi96ELi256ELi128ELb1ELb1ELb1ELb1ELb1ELb1EEEEEEEEEvNT_6ParamsE --------------------------
	.section	.nv.info._ZN7cutlass13device_kernelIN5flash11enable_sm90INS1_16FlashAttnFwdSm90INS1_25CollectiveMainloopFwdSm90ILi2EN4cute5tupleIJNS5_1CILi1EEES8_S8_EEENS6_IJNS7_ILi128EEENS7_ILi96EEENS7_ILi192EEEEEELi192ENS_6half_tEfNS_4arch4Sm90ELb1ELb0ELb1ELb1ELb1ELb1ELb0ELb1ELb1ELb1ELb1ELb0EEENS1_21CollectiveEpilogueFwdINS6_IJSA_SC_SB_EEES9_SE_SG_Li256ELb1ELb1ELb1ELb0EEENS1_36VarlenDynamicPersistentTileSchedulerILi128ELi96ELi256ELi128ELb1ELb1ELb1ELb1ELb1ELb1EEEEEEEEEvNT_6ParamsE,"",@"SHT_CUDA_INFO"
	.sectionflags	@""
	.align	4


	//----- nvinfo : EIATTR_CUDA_API_VERSION
	.align		4
        /*0000*/ 	.byte	0x04, 0x37
        /*0002*/ 	.short	(.L_162 - .L_161)
.L_161:
        /*0004*/ 	.word	0x00000082


	//----- nvinfo : EIATTR_KPARAM_INFO
	.align		4
.L_162:
        /*0008*/ 	.byte	0x04, 0x17
        /*000a*/ 	.short	(.L_164 - .L_163)
.L_163:
        /*000c*/ 	.word	0x00000000
        /*0010*/ 	.short	0x0000
        /*0012*/ 	.short	0x0000
        /*0014*/ 	.byte	0x00, 0xf0, 0x01, 0x2a


	//----- nvinfo : EIATTR_SPARSE_MMA_MASK
	.align		4
.L_164:
        /*0018*/ 	.byte	0x03, 0x50
        /*001a*/ 	.short	0x0000


	//----- nvinfo : EIATTR_MAXREG_COUNT
	.align		4
        /*001c*/ 	.byte	0x03, 0x1b
        /*001e*/ 	.short	0x00a8


	//----- nvinfo : EIATTR_MERCURY_ISA_VERSION
	.align		4
        /*0020*/ 	.byte	0x03, 0x5f
        /*0022*/ 	.short	0x0101


	//----- nvinfo : EIATTR_VRC_CTA_INIT_COUNT
	.align		4
        /*0024*/ 	.byte	0x02, 0x4a
	.zero		1
	.zero		1


	//----- nvinfo : EIATTR_EXIT_INSTR_OFFSETS
	.align		4
        /*0028*/ 	.byte	0x04, 0x1c
        /*002a*/ 	.short	(.L_166 - .L_165)


	//   ....[0]....
.L_165:
        /*002c*/ 	.word	0x00000010


	//----- nvinfo : EIATTR_MAX_THREADS
	.align		4
.L_166:
        /*0030*/ 	.byte	0x04, 0x05
        /*0032*/ 	.short	(.L_168 - .L_167)
.L_167:
        /*0034*/ 	.word	0x00000180
        /*0038*/ 	.word	0x00000001
        /*003c*/ 	.word	0x00000001


	//----- nvinfo : EIATTR_CBANK_PARAM_SIZE
	.align		4
.L_168:
        /*0040*/ 	.byte	0x03, 0x19
        /*0042*/ 	.short	0x0a80


	//----- nvinfo : EIATTR_PARAM_CBANK
	.align		4
        /*0044*/ 	.byte	0x04, 0x0a
        /*0046*/ 	.short	(.L_170 - .L_169)
	.align		4
.L_169:
        /*0048*/ 	.word	index@(.nv.constant0._ZN7cutlass13device_kernelIN5flash11enable_sm90INS1_16FlashAttnFwdSm90INS1_25CollectiveMainloopFwdSm90ILi2EN4cute5tupleIJNS5_1CILi1EEES8_S8_EEENS6_IJNS7_ILi128EEENS7_ILi96EEENS7_ILi192EEEEEELi192ENS_6half_tEfNS_4arch4Sm90ELb1ELb0ELb1ELb1ELb1ELb1ELb0ELb1ELb1ELb1ELb1ELb0EEENS1_21CollectiveEpilogueFwdINS6_IJSA_SC_SB_EEES9_SE_SG_Li256ELb1ELb1ELb1ELb0EEENS1_36VarlenDynamicPersistentTileSchedulerILi128ELi96ELi256ELi128ELb1ELb1ELb1ELb1ELb1ELb1EEEEEEEEEvNT_6ParamsE)
        /*004c*/ 	.short	0x0380
        /*004e*/ 	.short	0x0a80


	//----- nvinfo : EIATTR_SW_WAR
	.align		4
.L_170:
        /*0050*/ 	.byte	0x04, 0x36
        /*0052*/ 	.short	(.L_172 - .L_171)
.L_171:
        /*0054*/ 	.word	0x00000008
.L_172:


//--------------------- .nv.callgraph             --------------------------
	.section	.nv.callgraph,"",@"SHT_CUDA_CALLGRAPH"
	.align	4
	.sectionentsize	8
	.align		4
        /*0000*/ 	.word	0x00000000
	.align		4
        /*0004*/ 	.word	0xffffffff
	.align		4
        /*0008*/ 	.word	0x00000000
	.align		4
        /*000c*/ 	.word	0xfffffffe
	.align		4
        /*0010*/ 	.word	0x00000000
	.align		4
        /*0014*/ 	.word	0xfffffffd
	.align		4
        /*0018*/ 	.word	0x00000000
	.align		4
        /*001c*/ 	.word	0xfffffffc


//--------------------- .nv.constant4             --------------------------
	.section	.nv.constant4,"a",@progbits
	.align	8
	.align		8
.nv.constant4:
        /*0000*/ 	.dword	_ZN86_INTERNAL_1eebed80_50_flash_fwd_hdim192_fp16_paged_split_softcap_sm90_cu_744032ad_34034cuda3std3__45__cpo5beginE
	.align		8
        /*0008*/ 	.dword	_ZN86_INTERNAL_1eebed80_50_flash_fwd_hdim192_fp16_paged_split_softcap_sm90_cu_744032ad_34034cuda3std3__45__cpo3endE
	.align		8
        /*0010*/ 	.dword	_ZN86_INTERNAL_1eebed80_50_flash_fwd_hdim192_fp16_paged_split_softcap_sm90_cu_744032ad_34034cuda3std3__45__cpo6cbeginE
	.align		8
        /*0018*/ 	.dword	_ZN86_INTERNAL_1eebed80_50_flash_fwd_hdim192_fp16_paged_split_softcap_sm90_cu_744032ad_34034cuda3std3__45__cpo4cendE
	.align		8
        /*0020*/ 	.dword	_ZN86_INTERNAL_1eebed80_50_flash_fwd_hdim192_fp16_paged_split_softcap_sm90_cu_744032ad_34034cuda3std3__488_GLOBAL__N__1eebed80_50_flash_fwd_hdim192_fp16_paged_split_softcap_sm90_cu_744032ad_34036ignoreE
	.align		8
        /*0028*/ 	.dword	_ZN86_INTERNAL_1eebed80_50_flash_fwd_hdim192_fp16_paged_split_softcap_sm90_cu_744032ad_34034cuda3std3__419piecewise_constructE
	.align		8
        /*0030*/ 	.dword	_ZN86_INTERNAL_1eebed80_50_flash_fwd_hdim192_fp16_paged_split_softcap_sm90_cu_744032ad_34034cuda3std3__48in_placeE
	.align		8
        /*0038*/ 	.dword	_ZN86_INTERNAL_1eebed80_50_flash_fwd_hdim192_fp16_paged_split_softcap_sm90_cu_744032ad_34034cuda3std6ranges3__45__cpo4swapE
	.align		8
        /*0040*/ 	.dword	_ZN86_INTERNAL_1eebed80_50_flash_fwd_hdim192_fp16_paged_split_softcap_sm90_cu_744032ad_34034cuda3std6ranges3__45__cpo9iter_moveE
	.align		8
        /*0048*/ 	.dword	_ZN86_INTERNAL_1eebed80_50_flash_fwd_hdim192_fp16_paged_split_softcap_sm90_cu_744032ad_34034cute7productE
	.align		8
        /*0050*/ 	.dword	_ZN86_INTERNAL_1eebed80_50_flash_fwd_hdim192_fp16_paged_split_softcap_sm90_cu_744032ad_34034cute1_E


//--------------------- .text._ZN7cutlass13device_kernelIN5flash11enable_sm90INS1_16FlashAttnFwdSm90INS1_25CollectiveMainloopFwdSm90ILi2EN4cute5tupleIJNS5_1CILi1EEES8_S8_EEENS6_IJNS7_ILi128EEENS7_ILi96EEENS7_ILi192EEEEEELi192ENS_6half_tEfNS_4arch4Sm90ELb0ELb0ELb1ELb0ELb1ELb0ELb0ELb1ELb1ELb1ELb1ELb0EEENS1_21CollectiveEpilogueFwdINS6_IJSA_SC_SB_EEES9_SE_SG_Li256ELb0ELb1ELb1ELb0EEENS1_19SingleTileSchedulerILb0ELb1ELb1ELi128EEEEEEEEEvNT_6ParamsE --------------------------
	.section	.text._ZN7cutlass13device_kernelIN5flash11enable_sm90INS1_16FlashAttnFwdSm90INS1_25CollectiveMainloopFwdSm90ILi2EN4cute5tupleIJNS5_1CILi1EEES8_S8_EEENS6_IJNS7_ILi128EEENS7_ILi96EEENS7_ILi192EEEEEELi192ENS_6half_tEfNS_4arch4Sm90ELb0ELb0ELb1ELb0ELb1ELb0ELb0ELb1ELb1ELb1ELb1ELb0EEENS1_21CollectiveEpilogueFwdINS6_IJSA_SC_SB_EEES9_SE_SG_Li256ELb0ELb1ELb1ELb0EEENS1_19SingleTileSchedulerILb0ELb1ELb1ELi128EEEEEEEEEvNT_6ParamsE,"ax",@progbits
	.align	128
.text._ZN7cutlass13device_kernelIN5flash11enable_sm90INS1_16FlashAttnFwdSm90INS1_25CollectiveMainloopFwdSm90ILi2EN4cute5tupleIJNS5_1CILi1EEES8_S8_EEENS6_IJNS7_ILi128EEENS7_ILi96EEENS7_ILi192EEEEEELi192ENS_6half_tEfNS_4arch4Sm90ELb0ELb0ELb1ELb0ELb1ELb0ELb0ELb1ELb1ELb1ELb1ELb0EEENS1_21CollectiveEpilogueFwdINS6_IJSA_SC_SB_EEES9_SE_SG_Li256ELb0ELb1ELb1ELb0EEENS1_19SingleTileSchedulerILb0ELb1ELb1ELi128EEEEEEEEEvNT_6ParamsE:
        .type           _ZN7cutlass13device_kernelIN5flash11enable_sm90INS1_16FlashAttnFwdSm90INS1_25CollectiveMainloopFwdSm90ILi2EN4cute5tupleIJNS5_1CILi1EEES8_S8_EEENS6_IJNS7_ILi128EEENS7_ILi96EEENS7_ILi192EEEEEELi192ENS_6half_tEfNS_4arch4Sm90ELb0ELb0ELb1ELb0ELb1ELb0ELb0ELb1ELb1ELb1ELb1ELb0EEENS1_21CollectiveEpilogueFwdINS6_IJSA_SC_SB_EEES9_SE_SG_Li256ELb0ELb1ELb1ELb0EEENS1_19SingleTileSchedulerILb0ELb1ELb1ELi128EEEEEEEEEvNT_6ParamsE,@function
        .size           _ZN7cutlass13device_kernelIN5flash11enable_sm90INS1_16FlashAttnFwdSm90INS1_25CollectiveMainloopFwdSm90ILi2EN4cute5tupleIJNS5_1CILi1EEES8_S8_EEENS6_IJNS7_ILi128EEENS7_ILi96EEENS7_ILi192EEEEEELi192ENS_6half_tEfNS_4arch4Sm90ELb0ELb0ELb1ELb0ELb1ELb0ELb0ELb1ELb1ELb1ELb1ELb0EEENS1_21CollectiveEpilogueFwdINS6_IJSA_SC_SB_EEES9_SE_SG_Li256ELb0ELb1ELb1ELb0EEENS1_19SingleTileSchedulerILb0ELb1ELb1ELi128EEEEEEEEEvNT_6ParamsE,(.L_x_9 - _ZN7cutlass13device_kernelIN5flash11enable_sm90INS1_16FlashAttnFwdSm90INS1_25CollectiveMainloopFwdSm90ILi2EN4cute5tupleIJNS5_1CILi1EEES8_S8_EEENS6_IJNS7_ILi128EEENS7_ILi96EEENS7_ILi192EEEEEELi192ENS_6half_tEfNS_4arch4Sm90ELb0ELb0ELb1ELb0ELb1ELb0ELb0ELb1ELb1ELb1ELb1ELb0EEENS1_21CollectiveEpilogueFwdINS6_IJSA_SC_SB_EEES9_SE_SG_Li256ELb0ELb1ELb1ELb0EEENS1_19SingleTileSchedulerILb0ELb1ELb1ELi128EEEEEEEEEvNT_6ParamsE)
        .other          _ZN7cutlass13device_kernelIN5flash11enable_sm90INS1_16FlashAttnFwdSm90INS1_25CollectiveMainloopFwdSm90ILi2EN4cute5tupleIJNS5_1CILi1EEES8_S8_EEENS6_IJNS7_ILi128EEENS7_ILi96EEENS7_ILi192EEEEEELi192ENS_6half_tEfNS_4arch4Sm90ELb0ELb0ELb1ELb0ELb1ELb0ELb0ELb1ELb1ELb1ELb1ELb0EEENS1_21CollectiveEpilogueFwdINS6_IJSA_SC_SB_EEES9_SE_SG_Li256ELb0ELb1ELb1ELb0EEENS1_19SingleTileSchedulerILb0ELb1ELb1ELi128EEEEEEEEEvNT_6ParamsE,@"STO_CUDA_ENTRY STV_DEFAULT"
_ZN7cutlass13device_kernelIN5flash11enable_sm90INS1_16FlashAttnFwdSm90INS1_25CollectiveMainloopFwdSm90ILi2EN4cute5tupleIJNS5_1CILi1EEES8_S8_EEENS6_IJNS7_ILi128EEENS7_ILi96EEENS7_ILi192EEEEEELi192ENS_6half_tEfNS_4arch4Sm90ELb0ELb0ELb1ELb0ELb1ELb0ELb0ELb1ELb1ELb1ELb1ELb0EEENS1_21CollectiveEpilogueFwdINS6_IJSA_SC_SB_EEES9_SE_SG_Li256ELb0ELb1ELb1ELb0EEENS1_19SingleTileSchedulerILb0ELb1ELb1ELi128EEEEEEEEEvNT_6ParamsE:
[----:B------:R-:W-:Y:S01]  /*0000*/  LDC R1, c[0x0][0x37c] ;  /* 0x0000df00ff017b82 */ /* 0x000fe20000000800 */
[----:B------:R-:W-:Y:S05]  /*0010*/  EXIT ;  /* 0x000000000000794d */ /* 0x000fea0003800000 */
.L_x_0:
[----:B------:R-:W-:-:S00]  /*0020*/  BRA `(.L_x_0) ;  /* 0xfffffffc00fc7947 */ /* 0x000fc0000383ffff */
[----:B------:R-:W-:-:S00]  /*0030*/  NOP ;  /* 0x0000000000007918 */ /* 0x000fc00000000000 */
        /* <DEDUP_REMOVED lines=12> */
.L_x_9:


//--------------------- .text._ZN7cutlass13device_kernelIN5flash11enable_sm90INS1_16FlashAttnFwdSm90INS1_25CollectiveMainloopFwdSm90ILi2EN4cute5tupleIJNS5_1CILi1EEES8_S8_EEENS6_IJNS7_ILi128EEENS7_ILi96EEENS7_ILi192EEEEEELi192ENS_6half_tEfNS_4arch4Sm90ELb0ELb0ELb1ELb1ELb1ELb0ELb0ELb1ELb1ELb1ELb1ELb0EEENS1_21CollectiveEpilogueFwdINS6_IJSA_SC_SB_EEES9_SE_SG_Li256ELb1ELb1ELb1ELb0EEENS1_36VarlenDynamicPersistentTileSchedulerILi128ELi96ELi256ELi128ELb1ELb1ELb1ELb0ELb1ELb1EEEEEEEEEvNT_6ParamsE --------------------------
	.section	.text._ZN7cutlass13device_kernelIN5flash11enable_sm90INS1_16FlashAttnFwdSm90INS1_25CollectiveMainloopFwdSm90ILi2EN4cute5tupleIJNS5_1CILi1EEES8_S8_EEENS6_IJNS7_ILi128EEENS7_ILi96EEENS7_ILi192EEEEEELi192ENS_6half_tEfNS_4arch4Sm90ELb0ELb0ELb1ELb1ELb1ELb0ELb0ELb1ELb1ELb1ELb1ELb0EEENS1_21CollectiveEpilogueFwdINS6_IJSA_SC_SB_EEES9_SE_SG_Li256ELb1ELb1ELb1ELb0EEENS1_36VarlenDynamicPersistentTileSchedulerILi128ELi96ELi256ELi128ELb1ELb1ELb1ELb0ELb1ELb1EEEEEEEEEvNT_6ParamsE,"ax",@progbits
	.align	128
.text._ZN7cutlass13device_kernelIN5flash11enable_sm90INS1_16FlashAttnFwdSm90INS1_25CollectiveMainloopFwdSm90ILi2EN4cute5tupleIJNS5_1CILi1EEES8_S8_EEENS6_IJNS7_ILi128EEENS7_ILi96EEENS7_ILi192EEEEEELi192ENS_6half_tEfNS_4arch4Sm90ELb0ELb0ELb1ELb1ELb1ELb0ELb0ELb1ELb1ELb1ELb1ELb0EEENS1_21CollectiveEpilogueFwdINS6_IJSA_SC_SB_EEES9_SE_SG_Li256ELb1ELb1ELb1ELb0EEENS1_36VarlenDynamicPersistentTileSchedulerILi128ELi96ELi256ELi128ELb1ELb1ELb1ELb0ELb1ELb1EEEEEEEEEvNT_6ParamsE:
        .type           _ZN7cutlass13device_kernelIN5flash11enable_sm90INS1_16FlashAttnFwdSm90INS1_25CollectiveMainloopFwdSm90ILi2EN4cute5tupleIJNS5_1CILi1EEES8_S8_EEENS6_IJNS7_ILi128EEENS7_ILi96EEENS7_ILi192EEEEEELi192ENS_6half_tEfNS_4arch4Sm90ELb0ELb0ELb1ELb1ELb1ELb0ELb0ELb1ELb1ELb1ELb1ELb0EEENS1_21CollectiveEpilogueFwdINS6_IJSA_SC_SB_EEES9_SE_SG_Li256ELb1ELb1ELb1ELb0EEENS1_36VarlenDynamicPersistentTileSchedulerILi128ELi96ELi256ELi128ELb1ELb1ELb1ELb0ELb1ELb1EEEEEEEEEvNT_6ParamsE,@function
        .size           _ZN7cutlass13device_kernelIN5flash11enable_sm90INS1_16FlashAttnFwdSm90INS1_25CollectiveMainloopFwdSm90ILi2EN4cute5tupleIJNS5_1CILi1EEES8_S8_EEENS6_IJNS7_ILi128EEENS7_ILi96EEENS7_ILi192EEEEEELi192ENS_6half_tEfNS_4arch4Sm90ELb0ELb0ELb1ELb1ELb1ELb0ELb0ELb1ELb1ELb1ELb1ELb0EEENS1_21CollectiveEpilogueFwdINS6_IJSA_SC_SB_EEES9_SE_SG_Li256ELb1ELb1ELb1ELb0EEENS1_36VarlenDynamicPersistentTileSchedulerILi128ELi96ELi256ELi128ELb1ELb1ELb1ELb0ELb1ELb1EEEEEEEEEvNT_6ParamsE,(.L_x_10 - _ZN7cutlass13device_kernelIN5flash11enable_sm90INS1_16FlashAttnFwdSm90INS1_25CollectiveMainloopFwdSm90ILi2EN4cute5tupleIJNS5_1CILi1EEES8_S8_EEENS6_IJNS7_ILi128EEENS7_ILi96EEENS7_ILi192EEEEEELi192ENS_6half_tEfNS_4arch4Sm90ELb0ELb0ELb1ELb1ELb1ELb0ELb0ELb1ELb1ELb1ELb1ELb0EEENS1_21CollectiveEpilogueFwdINS6_IJSA_SC_SB_EEES9_SE_SG_Li256ELb1ELb1ELb1ELb0EEENS1_36VarlenDynamicPersistentTileSchedulerILi128ELi96ELi256ELi128ELb1ELb1ELb1ELb0ELb1ELb1EEEEEEEEEvNT_6ParamsE)
        .other          _ZN7cutlass13device_kernelIN5flash11enable_sm90INS1_16FlashAttnFwdSm90INS1_25CollectiveMainloopFwdSm90ILi2EN4cute5tupleIJNS5_1CILi1EEES8_S8_EEENS6_IJNS7_ILi128EEENS7_ILi96EEENS7_ILi192EEEEEELi192ENS_6half_tEfNS_4arch4Sm90ELb0ELb0ELb1ELb1ELb1ELb0ELb0ELb1ELb1ELb1ELb1ELb0EEENS1_21CollectiveEpilogueFwdINS6_IJSA_SC_SB_EEES9_SE_SG_Li256ELb1ELb1ELb1ELb0EEENS1_36VarlenDynamicPersistentTileSchedulerILi128ELi96ELi256ELi128ELb1ELb1ELb1ELb0ELb1ELb1EEEEEEEEEvNT_6ParamsE,@"STO_CUDA_ENTRY STV_DEFAULT"
_ZN7cutlass13device_kernelIN5flash11enable_sm90INS1_16FlashAttnFwdSm90INS1_25CollectiveMainloopFwdSm90ILi2EN4cute5tupleIJNS5_1CILi1EEES8_S8_EEENS6_IJNS7_ILi128EEENS7_ILi96EEENS7_ILi192EEEEEELi192ENS_6half_tEfNS_4arch4Sm90ELb0ELb0ELb1ELb1ELb1ELb0ELb0ELb1ELb1ELb1ELb1ELb0EEENS1_21CollectiveEpilogueFwdINS6_IJSA_SC_SB_EEES9_SE_SG_Li256ELb1ELb1ELb1ELb0EEENS1_36VarlenDynamicPersistentTileSchedulerILi128ELi96ELi256ELi128ELb1ELb1ELb1ELb0ELb1ELb1EEEEEEEEEvNT_6ParamsE:
[----:B------:R-:W-:Y:S01]  /*0000*/  LDC R1, c[0x0][0x37c] ;  /* 0x0000df00ff017b82 */ /* 0x000fe20000000800 */
[----:B------:R-:W-:Y:S05]  /*0010*/  EXIT ;  /* 0x000000000000794d */ /* 0x000fea0003800000 */
.L_x_1:
        /* <DEDUP_REMOVED lines=14> */
.L_x_10:


//--------------------- .text._ZN7cutlass13device_kernelIN5flash11enable_sm90INS1_16FlashAttnFwdSm90INS1_25CollectiveMainloopFwdSm90ILi2EN4cute5tupleIJNS5_1CILi1EEES8_S8_EEENS6_IJNS7_ILi128EEENS7_ILi96EEENS7_ILi192EEEEEELi192ENS_6half_tEfNS_4arch4Sm90ELb0ELb0ELb1ELb1ELb1ELb1ELb0ELb1ELb1ELb1ELb1ELb0EEENS1_21CollectiveEpilogueFwdINS6_IJSA_SC_SB_EEES9_SE_SG_Li256ELb1ELb1ELb1ELb0EEENS1_36VarlenDynamicPersistentTileSchedulerILi128ELi96ELi256ELi128ELb1ELb1ELb1ELb0ELb1ELb1EEEEEEEEEvNT_6ParamsE --------------------------
	.section	.text._ZN7cutlass13device_kernelIN5flash11enable_sm90INS1_16FlashAttnFwdSm90INS1_25CollectiveMainloopFwdSm90ILi2EN4cute5tupleIJNS5_1CILi1EEES8_S8_EEENS6_IJNS7_ILi128EEENS7_ILi96EEENS7_ILi192EEEEEELi192ENS_6half_tEfNS_4arch4Sm90ELb0ELb0ELb1ELb1ELb1ELb1ELb0ELb1ELb1ELb1ELb1ELb0EEENS1_21CollectiveEpilogueFwdINS6_IJSA_SC_SB_EEES9_SE_SG_Li256ELb1ELb1ELb1ELb0EEENS1_36VarlenDynamicPersistentTileSchedulerILi128ELi96ELi256ELi128ELb1ELb1ELb1ELb0ELb1ELb1EEEEEEEEEvNT_6ParamsE,"ax",@progbits
	.align	128
.text._ZN7cutlass13device_kernelIN5flash11enable_sm90INS1_16FlashAttnFwdSm90INS1_25CollectiveMainloopFwdSm90ILi2EN4cute5tupleIJNS5_1CILi1EEES8_S8_EEENS6_IJNS7_ILi128EEENS7_ILi96EEENS7_ILi192EEEEEELi192ENS_6half_tEfNS_4arch4Sm90ELb0ELb0ELb1ELb1ELb1ELb1ELb0ELb1ELb1ELb1ELb1ELb0EEENS1_21CollectiveEpilogueFwdINS6_IJSA_SC_SB_EEES9_SE_SG_Li256ELb1ELb1ELb1ELb0EEENS1_36VarlenDynamicPersistentTileSchedulerILi128ELi96ELi256ELi128ELb1ELb1ELb1ELb0ELb1ELb1EEEEEEEEEvNT_6ParamsE:
        .type           _ZN7cutlass13device_kernelIN5flash11enable_sm90INS1_16FlashAttnFwdSm90INS1_25CollectiveMainloopFwdSm90ILi2EN4cute5tupleIJNS5_1CILi1EEES8_S8_EEENS6_IJNS7_ILi128EEENS7_ILi96EEENS7_ILi192EEEEEELi192ENS_6half_tEfNS_4arch4Sm90ELb0ELb0ELb1ELb1ELb1ELb1ELb0ELb1ELb1ELb1ELb1ELb0EEENS1_21CollectiveEpilogueFwdINS6_IJSA_SC_SB_EEES9_SE_SG_Li256ELb1ELb1ELb1ELb0EEENS1_36VarlenDynamicPersistentTileSchedulerILi128ELi96ELi256ELi128ELb1ELb1ELb1ELb0ELb1ELb1EEEEEEEEEvNT_6ParamsE,@function
        .size           _ZN7cutlass13device_kernelIN5flash11enable_sm90INS1_16FlashAttnFwdSm90INS1_25CollectiveMainloopFwdSm90ILi2EN4cute5tupleIJNS5_1CILi1EEES8_S8_EEENS6_IJNS7_ILi128EEENS7_ILi96EEENS7_ILi192EEEEEELi192ENS_6half_tEfNS_4arch4Sm90ELb0ELb0ELb1ELb1ELb1ELb1ELb0ELb1ELb1ELb1ELb1ELb0EEENS1_21CollectiveEpilogueFwdINS6_IJSA_SC_SB_EEES9_SE_SG_Li256ELb1ELb1ELb1ELb0EEENS1_36VarlenDynamicPersistentTileSchedulerILi128ELi96ELi256ELi128ELb1ELb1ELb1ELb0ELb1ELb1EEEEEEEEEvNT_6ParamsE,(.L_x_11 - _ZN7cutlass13device_kernelIN5flash11enable_sm90INS1_16FlashAttnFwdSm90INS1_25CollectiveMainloopFwdSm90ILi2EN4cute5tupleIJNS5_1CILi1EEES8_S8_EEENS6_IJNS7_ILi128EEENS7_ILi96EEENS7_ILi192EEEEEELi192ENS_6half_tEfNS_4arch4Sm90ELb0ELb0ELb1ELb1ELb1ELb1ELb0ELb1ELb1ELb1ELb1ELb0EEENS1_21CollectiveEpilogueFwdINS6_IJSA_SC_SB_EEES9_SE_SG_Li256ELb1ELb1ELb1ELb0EEENS1_36VarlenDynamicPersistentTileSchedulerILi128ELi96ELi256ELi128ELb1ELb1ELb1ELb0ELb1ELb1EEEEEEEEEvNT_6ParamsE)
        .other          _ZN7cutlass13device_kernelIN5flash11enable_sm90INS1_16FlashAttnFwdSm90INS1_25CollectiveMainloopFwdSm90ILi2EN4cute5tupleIJNS5_1CILi1EEES8_S8_EEENS6_IJNS7_ILi128EEENS7_ILi96EEENS7_ILi192EEEEEELi192ENS_6half_tEfNS_4arch4Sm90ELb0ELb0ELb1ELb1ELb1ELb1ELb0ELb1ELb1ELb1ELb1ELb0EEENS1_21CollectiveEpilogueFwdINS6_IJSA_SC_SB_EEES9_SE_SG_Li256ELb1ELb1ELb1ELb0EEENS1_36VarlenDynamicPersistentTileSchedulerILi128ELi96ELi256ELi128ELb1ELb1ELb1ELb0ELb1ELb1EEEEEEEEEvNT_6ParamsE,@"STO_CUDA_ENTRY STV_DEFAULT"
_ZN7cutlass13device_kernelIN5flash11enable_sm90INS1_16FlashAttnFwdSm90INS1_25CollectiveMainloopFwdSm90ILi2EN4cute5tupleIJNS5_1CILi1EEES8_S8_EEENS6_IJNS7_ILi128EEENS7_ILi96EEENS7_ILi192EEEEEELi192ENS_6half_tEfNS_4arch4Sm90ELb0ELb0ELb1ELb1ELb1ELb1ELb0ELb1ELb1ELb1ELb1ELb0EEENS1_21CollectiveEpilogueFwdINS6_IJSA_SC_SB_EEES9_SE_SG_Li256ELb1ELb1ELb1ELb0EEENS1_36VarlenDynamicPersistentTileSchedulerILi128ELi96ELi256ELi128ELb1ELb1ELb1ELb0ELb1ELb1EEEEEEEEEvNT_6ParamsE:
[----:B------:R-:W-:Y:S01]  /*0000*/  LDC R1, c[0x0][0x37c] ;  /* 0x0000df00ff017b82 */ /* 0x000fe20000000800 */
[----:B------:R-:W-:Y:S05]  /*0010*/  EXIT ;  /* 0x000000000000794d */ /* 0x000fea0003800000 */
.L_x_2:
        /* <DEDUP_REMOVED lines=14> */
.L_x_11:


//--------------------- .text._ZN7cutlass13device_kernelIN5flash11enable_sm90INS1_16FlashAttnFwdSm90INS1_25CollectiveMainloopFwdSm90ILi2EN4cute5tupleIJNS5_1CILi1EEES8_S8_EEENS6_IJNS7_ILi128EEENS7_ILi96EEENS7_ILi192EEEEEELi192ENS_6half_tEfNS_4arch4Sm90ELb0ELb1ELb1ELb0ELb1ELb0ELb0ELb1ELb1ELb1ELb1ELb0EEENS1_21CollectiveEpilogueFwdINS6_IJSA_SC_SB_EEES9_SE_SG_Li256ELb0ELb1ELb1ELb0EEENS1_19SingleTileSchedulerILb0ELb1ELb1ELi128EEEEEEEEEvNT_6ParamsE --------------------------
	.section	.text._ZN7cutlass13device_kernelIN5flash11enable_sm90INS1_16FlashAttnFwdSm90INS1_25CollectiveMainloopFwdSm90ILi2EN4cute5tupleIJNS5_1CILi1EEES8_S8_EEENS6_IJNS7_ILi128EEENS7_ILi96EEENS7_ILi192EEEEEELi192ENS_6half_tEfNS_4arch4Sm90ELb0ELb1ELb1ELb0ELb1ELb0ELb0ELb1ELb1ELb1ELb1ELb0EEENS1_21CollectiveEpilogueFwdINS6_IJSA_SC_SB_EEES9_SE_SG_Li256ELb0ELb1ELb1ELb0EEENS1_19SingleTileSchedulerILb0ELb1ELb1ELi128EEEEEEEEEvNT_6ParamsE,"ax",@progbits
	.align	128
.text._ZN7cutlass13device_kernelIN5flash11enable_sm90INS1_16FlashAttnFwdSm90INS1_25CollectiveMainloopFwdSm90ILi2EN4cute5tupleIJNS5_1CILi1EEES8_S8_EEENS6_IJNS7_ILi128EEENS7_ILi96EEENS7_ILi192EEEEEELi192ENS_6half_tEfNS_4arch4Sm90ELb0ELb1ELb1ELb0ELb1ELb0ELb0ELb1ELb1ELb1ELb1ELb0EEENS1_21CollectiveEpilogueFwdINS6_IJSA_SC_SB_EEES9_SE_SG_Li256ELb0ELb1ELb1ELb0EEENS1_19SingleTileSchedulerILb0ELb1ELb1ELi128EEEEEEEEEvNT_6ParamsE:
        .type           _ZN7cutlass13device_kernelIN5flash11enable_sm90INS1_16FlashAttnFwdSm90INS1_25CollectiveMainloopFwdSm90ILi2EN4cute5tupleIJNS5_1CILi1EEES8_S8_EEENS6_IJNS7_ILi128EEENS7_ILi96EEENS7_ILi192EEEEEELi192ENS_6half_tEfNS_4arch4Sm90ELb0ELb1ELb1ELb0ELb1ELb0ELb0ELb1ELb1ELb1ELb1ELb0EEENS1_21CollectiveEpilogueFwdINS6_IJSA_SC_SB_EEES9_SE_SG_Li256ELb0ELb1ELb1ELb0EEENS1_19SingleTileSchedulerILb0ELb1ELb1ELi128EEEEEEEEEvNT_6ParamsE,@function
        .size           _ZN7cutlass13device_kernelIN5flash11enable_sm90INS1_16FlashAttnFwdSm90INS1_25CollectiveMainloopFwdSm90ILi2EN4cute5tupleIJNS5_1CILi1EEES8_S8_EEENS6_IJNS7_ILi128EEENS7_ILi96EEENS7_ILi192EEEEEELi192ENS_6half_tEfNS_4arch4Sm90ELb0ELb1ELb1ELb0ELb1ELb0ELb0ELb1ELb1ELb1ELb1ELb0EEENS1_21CollectiveEpilogueFwdINS6_IJSA_SC_SB_EEES9_SE_SG_Li256ELb0ELb1ELb1ELb0EEENS1_19SingleTileSchedulerILb0ELb1ELb1ELi128EEEEEEEEEvNT_6ParamsE,(.L_x_12 - _ZN7cutlass13device_kernelIN5flash11enable_sm90INS1_16FlashAttnFwdSm90INS1_25CollectiveMainloopFwdSm90ILi2EN4cute5tupleIJNS5_1CILi1EEES8_S8_EEENS6_IJNS7_ILi128EEENS7_ILi96EEENS7_ILi192EEEEEELi192ENS_6half_tEfNS_4arch4Sm90ELb0ELb1ELb1ELb0ELb1ELb0ELb0ELb1ELb1ELb1ELb1ELb0EEENS1_21CollectiveEpilogueFwdINS6_IJSA_SC_SB_EEES9_SE_SG_Li256ELb0ELb1ELb1ELb0EEENS1_19SingleTileSchedulerILb0ELb1ELb1ELi128EEEEEEEEEvNT_6ParamsE)
        .other          _ZN7cutlass13device_kernelIN5flash11enable_sm90INS1_16FlashAttnFwdSm90INS1_25CollectiveMainloopFwdSm90ILi2EN4cute5tupleIJNS5_1CILi1EEES8_S8_EEENS6_IJNS7_ILi128EEENS7_ILi96EEENS7_ILi192EEEEEELi192ENS_6half_tEfNS_4arch4Sm90ELb0ELb1ELb1ELb0ELb1ELb0ELb0ELb1ELb1ELb1ELb1ELb0EEENS1_21CollectiveEpilogueFwdINS6_IJSA_SC_SB_EEES9_SE_SG_Li256ELb0ELb1ELb1ELb0EEENS1_19SingleTileSchedulerILb0ELb1ELb1ELi128EEEEEEEEEvNT_6ParamsE,@"STO_CUDA_ENTRY STV_DEFAULT"
_ZN7cutlass13device_kernelIN5flash11enable_sm90INS1_16FlashAttnFwdSm90INS1_25CollectiveMainloopFwdSm90ILi2EN4cute5tupleIJNS5_1CILi1EEES8_S8_EEENS6_IJNS7_ILi128EEENS7_ILi96EEENS7_ILi192EEEEEELi192ENS_6half_tEfNS_4arch4Sm90ELb0ELb1ELb1ELb0ELb1ELb0ELb0ELb1ELb1ELb1ELb1ELb0EEENS1_21CollectiveEpilogueFwdINS6_IJSA_SC_SB_EEES9_SE_SG_Li256ELb0ELb1ELb1ELb0EEENS1_19SingleTileSchedulerILb0ELb1ELb1ELi128EEEEEEEEEvNT_6ParamsE:
[----:B------:R-:W-:Y:S01]  /*0000*/  LDC R1, c[0x0][0x37c] ;  /* 0x0000df00ff017b82 */ /* 0x000fe20000000800 */
[----:B------:R-:W-:Y:S05]  /*0010*/  EXIT ;  /* 0x000000000000794d */ /* 0x000fea0003800000 */
.L_x_3:
        /* <DEDUP_REMOVED lines=14> */
.L_x_12:


//--------------------- .text._ZN7cutlass13device_kernelIN5flash11enable_sm90INS1_16FlashAttnFwdSm90INS1_25CollectiveMainloopFwdSm90ILi2EN4cute5tupleIJNS5_1CILi1EEES8_S8_EEENS6_IJNS7_ILi128EEENS7_ILi96EEENS7_ILi192EEEEEELi192ENS_6half_tEfNS_4arch4Sm90ELb0ELb1ELb1ELb1ELb1ELb0ELb0ELb1ELb1ELb1ELb1ELb0EEENS1_21CollectiveEpilogueFwdINS6_IJSA_SC_SB_EEES9_SE_SG_Li256ELb1ELb1ELb1ELb0EEENS1_36VarlenDynamicPersistentTileSchedulerILi128ELi96ELi256ELi128ELb1ELb1ELb1ELb1ELb0ELb1EEEEEEEEEvNT_6ParamsE --------------------------
	.section	.text._ZN7cutlass13device_kernelIN5flash11enable_sm90INS1_16FlashAttnFwdSm90INS1_25CollectiveMainloopFwdSm90ILi2EN4cute5tupleIJNS5_1CILi1EEES8_S8_EEENS6_IJNS7_ILi128EEENS7_ILi96EEENS7_ILi192EEEEEELi192ENS_6half_tEfNS_4arch4Sm90ELb0ELb1ELb1ELb1ELb1ELb0ELb0ELb1ELb1ELb1ELb1ELb0EEENS1_21CollectiveEpilogueFwdINS6_IJSA_SC_SB_EEES9_SE_SG_Li256ELb1ELb1ELb1ELb0EEENS1_36VarlenDynamicPersistentTileSchedulerILi128ELi96ELi256ELi128ELb1ELb1ELb1ELb1ELb0ELb1EEEEEEEEEvNT_6ParamsE,"ax",@progbits
	.align	128
.text._ZN7cutlass13device_kernelIN5flash11enable_sm90INS1_16FlashAttnFwdSm90INS1_25CollectiveMainloopFwdSm90ILi2EN4cute5tupleIJNS5_1CILi1EEES8_S8_EEENS6_IJNS7_ILi128EEENS7_ILi96EEENS7_ILi192EEEEEELi192ENS_6half_tEfNS_4arch4Sm90ELb0ELb1ELb1ELb1ELb1ELb0ELb0ELb1ELb1ELb1ELb1ELb0EEENS1_21CollectiveEpilogueFwdINS6_IJSA_SC_SB_EEES9_SE_SG_Li256ELb1ELb1ELb1ELb0EEENS1_36VarlenDynamicPersistentTileSchedulerILi128ELi96ELi256ELi128ELb1ELb1ELb1ELb1ELb0ELb1EEEEEEEEEvNT_6ParamsE:
        .type           _ZN7cutlass13device_kernelIN5flash11enable_sm90INS1_16FlashAttnFwdSm90INS1_25CollectiveMainloopFwdSm90ILi2EN4cute5tupleIJNS5_1CILi1EEES8_S8_EEENS6_IJNS7_ILi128EEENS7_ILi96EEENS7_ILi192EEEEEELi192ENS_6half_tEfNS_4arch4Sm90ELb0ELb1ELb1ELb1ELb1ELb0ELb0ELb1ELb1ELb1ELb1ELb0EEENS1_21CollectiveEpilogueFwdINS6_IJSA_SC_SB_EEES9_SE_SG_Li256ELb1ELb1ELb1ELb0EEENS1_36VarlenDynamicPersistentTileSchedulerILi128ELi96ELi256ELi128ELb1ELb1ELb1ELb1ELb0ELb1EEEEEEEEEvNT_6ParamsE,@function
        .size           _ZN7cutlass13device_kernelIN5flash11enable_sm90INS1_16FlashAttnFwdSm90INS1_25CollectiveMainloopFwdSm90ILi2EN4cute5tupleIJNS5_1CILi1EEES8_S8_EEENS6_IJNS7_ILi128EEENS7_ILi96EEENS7_ILi192EEEEEELi192ENS_6half_tEfNS_4arch4Sm90ELb0ELb1ELb1ELb1ELb1ELb0ELb0ELb1ELb1ELb1ELb1ELb0EEENS1_21CollectiveEpilogueFwdINS6_IJSA_SC_SB_EEES9_SE_SG_Li256ELb1ELb1ELb1ELb0EEENS1_36VarlenDynamicPersistentTileSchedulerILi128ELi96ELi256ELi128ELb1ELb1ELb1ELb1ELb0ELb1EEEEEEEEEvNT_6ParamsE,(.L_x_13 - _ZN7cutlass13device_kernelIN5flash11enable_sm90INS1_16FlashAttnFwdSm90INS1_25CollectiveMainloopFwdSm90ILi2EN4cute5tupleIJNS5_1CILi1EEES8_S8_EEENS6_IJNS7_ILi128EEENS7_ILi96EEENS7_ILi192EEEEEELi192ENS_6half_tEfNS_4arch4Sm90ELb0ELb1ELb1ELb1ELb1ELb0ELb0ELb1ELb1ELb1ELb1ELb0EEENS1_21CollectiveEpilogueFwdINS6_IJSA_SC_SB_EEES9_SE_SG_Li256ELb1ELb1ELb1ELb0EEENS1_36VarlenDynamicPersistentTileSchedulerILi128ELi96ELi256ELi128ELb1ELb1ELb1ELb1ELb0ELb1EEEEEEEEEvNT_6ParamsE)
        .other          _ZN7cutlass13device_kernelIN5flash11enable_sm90INS1_16FlashAttnFwdSm90INS1_25CollectiveMainloopFwdSm90ILi2EN4cute5tupleIJNS5_1CILi1EEES8_S8_EEENS6_IJNS7_ILi128EEENS7_ILi96EEENS7_ILi192EEEEEELi192ENS_6half_tEfNS_4arch4Sm90ELb0ELb1ELb1ELb1ELb1ELb0ELb0ELb1ELb1ELb1ELb1ELb0EEENS1_21CollectiveEpilogueFwdINS6_IJSA_SC_SB_EEES9_SE_SG_Li256ELb1ELb1ELb1ELb0EEENS1_36VarlenDynamicPersistentTileSchedulerILi128ELi96ELi256ELi128ELb1ELb1ELb1ELb1ELb0ELb1EEEEEEEEEvNT_6ParamsE,@"STO_CUDA_ENTRY STV_DEFAULT"
_ZN7cutlass13device_kernelIN5flash11enable_sm90INS1_16FlashAttnFwdSm90INS1_25CollectiveMainloopFwdSm90ILi2EN4cute5tupleIJNS5_1CILi1EEES8_S8_EEENS6_IJNS7_ILi128EEENS7_ILi96EEENS7_ILi192EEEEEELi192ENS_6half_tEfNS_4arch4Sm90ELb0ELb1ELb1ELb1ELb1ELb0ELb0ELb1ELb1ELb1ELb1ELb0EEENS1_21CollectiveEpilogueFwdINS6_IJSA_SC_SB_EEES9_SE_SG_Li256ELb1ELb1ELb1ELb0EEENS1_36VarlenDynamicPersistentTileSchedulerILi128ELi96ELi256ELi128ELb1ELb1ELb1ELb1ELb0ELb1EEEEEEEEEvNT_6ParamsE:
[----:B------:R-:W-:Y:S01]  /*0000*/  LDC R1, c[0x0][0x37c] ;  /* 0x0000df00ff017b82 */ /* 0x000fe20000000800 */
[----:B------:R-:W-:Y:S05]  /*0010*/  EXIT ;  /* 0x000000000000794d */ /* 0x000fea0003800000 */
.L_x_4:
        /* <DEDUP_REMOVED lines=14> */
.L_x_13:


//--------------------- .text._ZN7cutlass13device_kernelIN5flash11enable_sm90INS1_16FlashAttnFwdSm90INS1_25CollectiveMainloopFwdSm90ILi2EN4cute5tupleIJNS5_1CILi1EEES8_S8_EEENS6_IJNS7_ILi128EEENS7_ILi96EEENS7_ILi192EEEEEELi192ENS_6half_tEfNS_4arch4Sm90ELb0ELb1ELb1ELb1ELb1ELb1ELb0ELb1ELb1ELb1ELb1ELb0EEENS1_21CollectiveEpilogueFwdINS6_IJSA_SC_SB_EEES9_SE_SG_Li256ELb1ELb1ELb1ELb0EEENS1_36VarlenDynamicPersistentTileSchedulerILi128ELi96ELi256ELi128ELb1ELb1ELb1ELb1ELb0ELb1EEEEEEEEEvNT_6ParamsE --------------------------
	.section	.text._ZN7cutlass13device_kernelIN5flash11enable_sm90INS1_16FlashAttnFwdSm90INS1_25CollectiveMainloopFwdSm90ILi2EN4cute5tupleIJNS5_1CILi1EEES8_S8_EEENS6_IJNS7_ILi128EEENS7_ILi96EEENS7_ILi192EEEEEELi192ENS_6half_tEfNS_4arch4Sm90ELb0ELb1ELb1ELb1ELb1ELb1ELb0ELb1ELb1ELb1ELb1ELb0EEENS1_21CollectiveEpilogueFwdINS6_IJSA_SC_SB_EEES9_SE_SG_Li256ELb1ELb1ELb1ELb0EEENS1_36VarlenDynamicPersistentTileSchedulerILi128ELi96ELi256ELi128ELb1ELb1ELb1ELb1ELb0ELb1EEEEEEEEEvNT_6ParamsE,"ax",@progbits
	.align	128
.text._ZN7cutlass13device_kernelIN5flash11enable_sm90INS1_16FlashAttnFwdSm90INS1_25CollectiveMainloopFwdSm90ILi2EN4cute5tupleIJNS5_1CILi1EEES8_S8_EEENS6_IJNS7_ILi128EEENS7_ILi96EEENS7_ILi192EEEEEELi192ENS_6half_tEfNS_4arch4Sm90ELb0ELb1ELb1ELb1ELb1ELb1ELb0ELb1ELb1ELb1ELb1ELb0EEENS1_21CollectiveEpilogueFwdINS6_IJSA_SC_SB_EEES9_SE_SG_Li256ELb1ELb1ELb1ELb0EEENS1_36VarlenDynamicPersistentTileSchedulerILi128ELi96ELi256ELi128ELb1ELb1ELb1ELb1ELb0ELb1EEEEEEEEEvNT_6ParamsE:
        .type           _ZN7cutlass13device_kernelIN5flash11enable_sm90INS1_16FlashAttnFwdSm90INS1_25CollectiveMainloopFwdSm90ILi2EN4cute5tupleIJNS5_1CILi1EEES8_S8_EEENS6_IJNS7_ILi128EEENS7_ILi96EEENS7_ILi192EEEEEELi192ENS_6half_tEfNS_4arch4Sm90ELb0ELb1ELb1ELb1ELb1ELb1ELb0ELb1ELb1ELb1ELb1ELb0EEENS1_21CollectiveEpilogueFwdINS6_IJSA_SC_SB_EEES9_SE_SG_Li256ELb1ELb1ELb1ELb0EEENS1_36VarlenDynamicPersistentTileSchedulerILi128ELi96ELi256ELi128ELb1ELb1ELb1ELb1ELb0ELb1EEEEEEEEEvNT_6ParamsE,@function
        .size           _ZN7cutlass13device_kernelIN5flash11enable_sm90INS1_16FlashAttnFwdSm90INS1_25CollectiveMainloopFwdSm90ILi2EN4cute5tupleIJNS5_1CILi1EEES8_S8_EEENS6_IJNS7_ILi128EEENS7_ILi96EEENS7_ILi192EEEEEELi192ENS_6half_tEfNS_4arch4Sm90ELb0ELb1ELb1ELb1ELb1ELb1ELb0ELb1ELb1ELb1ELb1ELb0EEENS1_21CollectiveEpilogueFwdINS6_IJSA_SC_SB_EEES9_SE_SG_Li256ELb1ELb1ELb1ELb0EEENS1_36VarlenDynamicPersistentTileSchedulerILi128ELi96ELi256ELi128ELb1ELb1ELb1ELb1ELb0ELb1EEEEEEEEEvNT_6ParamsE,(.L_x_14 - _ZN7cutlass13device_kernelIN5flash11enable_sm90INS1_16FlashAttnFwdSm90INS1_25CollectiveMainloopFwdSm90ILi2EN4cute5tupleIJNS5_1CILi1EEES8_S8_EEENS6_IJNS7_ILi128EEENS7_ILi96EEENS7_ILi192EEEEEELi192ENS_6half_tEfNS_4arch4Sm90ELb0ELb1ELb1ELb1ELb1ELb1ELb0ELb1ELb1ELb1ELb1ELb0EEENS1_21CollectiveEpilogueFwdINS6_IJSA_SC_SB_EEES9_SE_SG_Li256ELb1ELb1ELb1ELb0EEENS1_36VarlenDynamicPersistentTileSchedulerILi128ELi96ELi256ELi128ELb1ELb1ELb1ELb1ELb0ELb1EEEEEEEEEvNT_6ParamsE)
        .other          _ZN7cutlass13device_kernelIN5flash11enable_sm90INS1_16FlashAttnFwdSm90INS1_25CollectiveMainloopFwdSm90ILi2EN4cute5tupleIJNS5_1CILi1EEES8_S8_EEENS6_IJNS7_ILi128EEENS7_ILi96EEENS7_ILi192EEEEEELi192ENS_6half_tEfNS_4arch4Sm90ELb0ELb1ELb1ELb1ELb1ELb1ELb0ELb1ELb1ELb1ELb1ELb0EEENS1_21CollectiveEpilogueFwdINS6_IJSA_SC_SB_EEES9_SE_SG_Li256ELb1ELb1ELb1ELb0EEENS1_36VarlenDynamicPersistentTileSchedulerILi128ELi96ELi256ELi128ELb1ELb1ELb1ELb1ELb0ELb1EEEEEEEEEvNT_6ParamsE,@"STO_CUDA_ENTRY STV_DEFAULT"
_ZN7cutlass13device_kernelIN5flash11enable_sm90INS1_16FlashAttnFwdSm90INS1_25CollectiveMainloopFwdSm90ILi2EN4cute5tupleIJNS5_1CILi1EEES8_S8_EEENS6_IJNS7_ILi128EEENS7_ILi96EEENS7_ILi192EEEEEELi192ENS_6half_tEfNS_4arch4Sm90ELb0ELb1ELb1ELb1ELb1ELb1ELb0ELb1ELb1ELb1ELb1ELb0EEENS1_21CollectiveEpilogueFwdINS6_IJSA_SC_SB_EEES9_SE_SG_Li256ELb1ELb1ELb1ELb0EEENS1_36VarlenDynamicPersistentTileSchedulerILi128ELi96ELi256ELi128ELb1ELb1ELb1ELb1ELb0ELb1EEEEEEEEEvNT_6ParamsE:
[----:B------:R-:W-:Y:S01]  /*0000*/  LDC R1, c[0x0][0x37c] ;  /* 0x0000df00ff017b82 */ /* 0x000fe20000000800 */
[----:B------:R-:W-:Y:S05]  /*0010*/  EXIT ;  /* 0x000000000000794d */ /* 0x000fea0003800000 */
.L_x_5:
        /* <DEDUP_REMOVED lines=14> */
.L_x_14:


//--------------------- .text._ZN7cutlass13device_kernelIN5flash11enable_sm90INS1_16FlashAttnFwdSm90INS1_25CollectiveMainloopFwdSm90ILi2EN4cute5tupleIJNS5_1CILi1EEES8_S8_EEENS6_IJNS7_ILi128EEENS7_ILi96EEENS7_ILi192EEEEEELi192ENS_6half_tEfNS_4arch4Sm90ELb1ELb0ELb1ELb0ELb1ELb0ELb0ELb1ELb1ELb1ELb1ELb0EEENS1_21CollectiveEpilogueFwdINS6_IJSA_SC_SB_EEES9_SE_SG_Li256ELb0ELb1ELb1ELb0EEENS1_19SingleTileSchedulerILb0ELb1ELb1ELi128EEEEEEEEEvNT_6ParamsE --------------------------
	.section	.text._ZN7cutlass13device_kernelIN5flash11enable_sm90INS1_16FlashAttnFwdSm90INS1_25CollectiveMainloopFwdSm90ILi2EN4cute5tupleIJNS5_1CILi1EEES8_S8_EEENS6_IJNS7_ILi128EEENS7_ILi96EEENS7_ILi192EEEEEELi192ENS_6half_tEfNS_4arch4Sm90ELb1ELb0ELb1ELb0ELb1ELb0ELb0ELb1ELb1ELb1ELb1ELb0EEENS1_21CollectiveEpilogueFwdINS6_IJSA_SC_SB_EEES9_SE_SG_Li256ELb0ELb1ELb1ELb0EEENS1_19SingleTileSchedulerILb0ELb1ELb1ELi128EEEEEEEEEvNT_6ParamsE,"ax",@progbits
	.align	128
.text._ZN7cutlass13device_kernelIN5flash11enable_sm90INS1_16FlashAttnFwdSm90INS1_25CollectiveMainloopFwdSm90ILi2EN4cute5tupleIJNS5_1CILi1EEES8_S8_EEENS6_IJNS7_ILi128EEENS7_ILi96EEENS7_ILi192EEEEEELi192ENS_6half_tEfNS_4arch4Sm90ELb1ELb0ELb1ELb0ELb1ELb0ELb0ELb1ELb1ELb1ELb1ELb0EEENS1_21CollectiveEpilogueFwdINS6_IJSA_SC_SB_EEES9_SE_SG_Li256ELb0ELb1ELb1ELb0EEENS1_19SingleTileSchedulerILb0ELb1ELb1ELi128EEEEEEEEEvNT_6ParamsE:
        .type           _ZN7cutlass13device_kernelIN5flash11enable_sm90INS1_16FlashAttnFwdSm90INS1_25CollectiveMainloopFwdSm90ILi2EN4cute5tupleIJNS5_1CILi1EEES8_S8_EEENS6_IJNS7_ILi128EEENS7_ILi96EEENS7_ILi192EEEEEELi192ENS_6half_tEfNS_4arch4Sm90ELb1ELb0ELb1ELb0ELb1ELb0ELb0ELb1ELb1ELb1ELb1ELb0EEENS1_21CollectiveEpilogueFwdINS6_IJSA_SC_SB_EEES9_SE_SG_Li256ELb0ELb1ELb1ELb0EEENS1_19SingleTileSchedulerILb0ELb1ELb1ELi128EEEEEEEEEvNT_6ParamsE,@function
        .size           _ZN7cutlass13device_kernelIN5flash11enable_sm90INS1_16FlashAttnFwdSm90INS1_25CollectiveMainloopFwdSm90ILi2EN4cute5tupleIJNS5_1CILi1EEES8_S8_EEENS6_IJNS7_ILi128EEENS7_ILi96EEENS7_ILi192EEEEEELi192ENS_6half_tEfNS_4arch4Sm90ELb1ELb0ELb1ELb0ELb1ELb0ELb0ELb1ELb1ELb1ELb1ELb0EEENS1_21CollectiveEpilogueFwdINS6_IJSA_SC_SB_EEES9_SE_SG_Li256ELb0ELb1ELb1ELb0EEENS1_19SingleTileSchedulerILb0ELb1ELb1ELi128EEEEEEEEEvNT_6ParamsE,(.L_x_15 - _ZN7cutlass13device_kernelIN5flash11enable_sm90INS1_16FlashAttnFwdSm90INS1_25CollectiveMainloopFwdSm90ILi2EN4cute5tupleIJNS5_1CILi1EEES8_S8_EEENS6_IJNS7_ILi128EEENS7_ILi96EEENS7_ILi192EEEEEELi192ENS_6half_tEfNS_4arch4Sm90ELb1ELb0ELb1ELb0ELb1ELb0ELb0ELb1ELb1ELb1ELb1ELb0EEENS1_21CollectiveEpilogueFwdINS6_IJSA_SC_SB_EEES9_SE_SG_Li256ELb0ELb1ELb1ELb0EEENS1_19SingleTileSchedulerILb0ELb1ELb1ELi128EEEEEEEEEvNT_6ParamsE)
        .other          _ZN7cutlass13device_kernelIN5flash11enable_sm90INS1_16FlashAttnFwdSm90INS1_25CollectiveMainloopFwdSm90ILi2EN4cute5tupleIJNS5_1CILi1EEES8_S8_EEENS6_IJNS7_ILi128EEENS7_ILi96EEENS7_ILi192EEEEEELi192ENS_6half_tEfNS_4arch4Sm90ELb1ELb0ELb1ELb0ELb1ELb0ELb0ELb1ELb1ELb1ELb1ELb0EEENS1_21CollectiveEpilogueFwdINS6_IJSA_SC_SB_EEES9_SE_SG_Li256ELb0ELb1ELb1ELb0EEENS1_19SingleTileSchedulerILb0ELb1ELb1ELi128EEEEEEEEEvNT_6ParamsE,@"STO_CUDA_ENTRY STV_DEFAULT"
_ZN7cutlass13device_kernelIN5flash11enable_sm90INS1_16FlashAttnFwdSm90INS1_25CollectiveMainloopFwdSm90ILi2EN4cute5tupleIJNS5_1CILi1EEES8_S8_EEENS6_IJNS7_ILi128EEENS7_ILi96EEENS7_ILi192EEEEEELi192ENS_6half_tEfNS_4arch4Sm90ELb1ELb0ELb1ELb0ELb1ELb0ELb0ELb1ELb1ELb1ELb1ELb0EEENS1_21CollectiveEpilogueFwdINS6_IJSA_SC_SB_EEES9_SE_SG_Li256ELb0ELb1ELb1ELb0EEENS1_19SingleTileSchedulerILb0ELb1ELb1ELi128EEEEEEEEEvNT_6ParamsE:
[----:B------:R-:W-:Y:S01]  /*0000*/  LDC R1, c[0x0][0x37c] ;  /* 0x0000df00ff017b82 */ /* 0x000fe20000000800 */
[----:B------:R-:W-:Y:S05]  /*0010*/  EXIT ;  /* 0x000000000000794d */ /* 0x000fea0003800000 */
.L_x_6:
        /* <DEDUP_REMOVED lines=14> */
.L_x_15:


//--------------------- .text._ZN7cutlass13device_kernelIN5flash11enable_sm90INS1_16FlashAttnFwdSm90INS1_25CollectiveMainloopFwdSm90ILi2EN4cute5tupleIJNS5_1CILi1EEES8_S8_EEENS6_IJNS7_ILi128EEENS7_ILi96EEENS7_ILi192EEEEEELi192ENS_6half_tEfNS_4arch4Sm90ELb1ELb0ELb1ELb1ELb1ELb0ELb0ELb1ELb1ELb1ELb1ELb0EEENS1_21CollectiveEpilogueFwdINS6_IJSA_SC_SB_EEES9_SE_SG_Li256ELb1ELb1ELb1ELb0EEENS1_36VarlenDynamicPersistentTileSchedulerILi128ELi96ELi256ELi128ELb1ELb1ELb1ELb1ELb1ELb1EEEEEEEEEvNT_6ParamsE --------------------------
	.section	.text._ZN7cutlass13device_kernelIN5flash11enable_sm90INS1_16FlashAttnFwdSm90INS1_25CollectiveMainloopFwdSm90ILi2EN4cute5tupleIJNS5_1CILi1EEES8_S8_EEENS6_IJNS7_ILi128EEENS7_ILi96EEENS7_ILi192EEEEEELi192ENS_6half_tEfNS_4arch4Sm90ELb1ELb0ELb1ELb1ELb1ELb0ELb0ELb1ELb1ELb1ELb1ELb0EEENS1_21CollectiveEpilogueFwdINS6_IJSA_SC_SB_EEES9_SE_SG_Li256ELb1ELb1ELb1ELb0EEENS1_36VarlenDynamicPersistentTileSchedulerILi128ELi96ELi256ELi128ELb1ELb1ELb1ELb1ELb1ELb1EEEEEEEEEvNT_6ParamsE,"ax",@progbits
	.align	128
.text._ZN7cutlass13device_kernelIN5flash11enable_sm90INS1_16FlashAttnFwdSm90INS1_25CollectiveMainloopFwdSm90ILi2EN4cute5tupleIJNS5_1CILi1EEES8_S8_EEENS6_IJNS7_ILi128EEENS7_ILi96EEENS7_ILi192EEEEEELi192ENS_6half_tEfNS_4arch4Sm90ELb1ELb0ELb1ELb1ELb1ELb0ELb0ELb1ELb1ELb1ELb1ELb0EEENS1_21CollectiveEpilogueFwdINS6_IJSA_SC_SB_EEES9_SE_SG_Li256ELb1ELb1ELb1ELb0EEENS1_36VarlenDynamicPersistentTileSchedulerILi128ELi96ELi256ELi128ELb1ELb1ELb1ELb1ELb1ELb1EEEEEEEEEvNT_6ParamsE:
        .type           _ZN7cutlass13device_kernelIN5flash11enable_sm90INS1_16FlashAttnFwdSm90INS1_25CollectiveMainloopFwdSm90ILi2EN4cute5tupleIJNS5_1CILi1EEES8_S8_EEENS6_IJNS7_ILi128EEENS7_ILi96EEENS7_ILi192EEEEEELi192ENS_6half_tEfNS_4arch4Sm90ELb1ELb0ELb1ELb1ELb1ELb0ELb0ELb1ELb1ELb1ELb1ELb0EEENS1_21CollectiveEpilogueFwdINS6_IJSA_SC_SB_EEES9_SE_SG_Li256ELb1ELb1ELb1ELb0EEENS1_36VarlenDynamicPersistentTileSchedulerILi128ELi96ELi256ELi128ELb1ELb1ELb1ELb1ELb1ELb1EEEEEEEEEvNT_6ParamsE,@function
        .size           _ZN7cutlass13device_kernelIN5flash11enable_sm90INS1_16FlashAttnFwdSm90INS1_25CollectiveMainloopFwdSm90ILi2EN4cute5tupleIJNS5_1CILi1EEES8_S8_EEENS6_IJNS7_ILi128EEENS7_ILi96EEENS7_ILi192EEEEEELi192ENS_6half_tEfNS_4arch4Sm90ELb1ELb0ELb1ELb1ELb1ELb0ELb0ELb1ELb1ELb1ELb1ELb0EEENS1_21CollectiveEpilogueFwdINS6_IJSA_SC_SB_EEES9_SE_SG_Li256ELb1ELb1ELb1ELb0EEENS1_36VarlenDynamicPersistentTileSchedulerILi128ELi96ELi256ELi128ELb1ELb1ELb1ELb1ELb1ELb1EEEEEEEEEvNT_6ParamsE,(.L_x_16 - _ZN7cutlass13device_kernelIN5flash11enable_sm90INS1_16FlashAttnFwdSm90INS1_25CollectiveMainloopFwdSm90ILi2EN4cute5tupleIJNS5_1CILi1EEES8_S8_EEENS6_IJNS7_ILi128EEENS7_ILi96EEENS7_ILi192EEEEEELi192ENS_6half_tEfNS_4arch4Sm90ELb1ELb0ELb1ELb1ELb1ELb0ELb0ELb1ELb1ELb1ELb1ELb0EEENS1_21CollectiveEpilogueFwdINS6_IJSA_SC_SB_EEES9_SE_SG_Li256ELb1ELb1ELb1ELb0EEENS1_36VarlenDynamicPersistentTileSchedulerILi128ELi96ELi256ELi128ELb1ELb1ELb1ELb1ELb1ELb1EEEEEEEEEvNT_6ParamsE)
        .other          _ZN7cutlass13device_kernelIN5flash11enable_sm90INS1_16FlashAttnFwdSm90INS1_25CollectiveMainloopFwdSm90ILi2EN4cute5tupleIJNS5_1CILi1EEES8_S8_EEENS6_IJNS7_ILi128EEENS7_ILi96EEENS7_ILi192EEEEEELi192ENS_6half_tEfNS_4arch4Sm90ELb1ELb0ELb1ELb1ELb1ELb0ELb0ELb1ELb1ELb1ELb1ELb0EEENS1_21CollectiveEpilogueFwdINS6_IJSA_SC_SB_EEES9_SE_SG_Li256ELb1ELb1ELb1ELb0EEENS1_36VarlenDynamicPersistentTileSchedulerILi128ELi96ELi256ELi128ELb1ELb1ELb1ELb1ELb1ELb1EEEEEEEEEvNT_6ParamsE,@"STO_CUDA_ENTRY STV_DEFAULT"
_ZN7cutlass13device_kernelIN5flash11enable_sm90INS1_16FlashAttnFwdSm90INS1_25CollectiveMainloopFwdSm90ILi2EN4cute5tupleIJNS5_1CILi1EEES8_S8_EEENS6_IJNS7_ILi128EEENS7_ILi96EEENS7_ILi192EEEEEELi192ENS_6half_tEfNS_4arch4Sm90ELb1ELb0ELb1ELb1ELb1ELb0ELb0ELb1ELb1ELb1ELb1ELb0EEENS1_21CollectiveEpilogueFwdINS6_IJSA_SC_SB_EEES9_SE_SG_Li256ELb1ELb1ELb1ELb0EEENS1_36VarlenDynamicPersistentTileSchedulerILi128ELi96ELi256ELi128ELb1ELb1ELb1ELb1ELb1ELb1EEEEEEEEEvNT_6ParamsE:
[----:B------:R-:W-:Y:S01]  /*0000*/  LDC R1, c[0x0][0x37c] ;  /* 0x0000df00ff017b82 */ /* 0x000fe20000000800 */
[----:B------:R-:W-:Y:S05]  /*0010*/  EXIT ;  /* 0x000000000000794d */ /* 0x000fea0003800000 */
.L_x_7:
        /* <DEDUP_REMOVED lines=14> */
.L_x_16:


//--------------------- .text._ZN7cutlass13device_kernelIN5flash11enable_sm90INS1_16FlashAttnFwdSm90INS1_25CollectiveMainloopFwdSm90ILi2EN4cute5tupleIJNS5_1CILi1EEES8_S8_EEENS6_IJNS7_ILi128EEENS7_ILi96EEENS7_ILi192EEEEEELi192ENS_6half_tEfNS_4arch4Sm90ELb1ELb0ELb1ELb1ELb1ELb1ELb0ELb1ELb1ELb1ELb1ELb0EEENS1_21CollectiveEpilogueFwdINS6_IJSA_SC_SB_EEES9_SE_SG_Li256ELb1ELb1ELb1ELb0EEENS1_36VarlenDynamicPersistentTileSchedulerILi128ELi96ELi256ELi128ELb1ELb1ELb1ELb1ELb1ELb1EEEEEEEEEvNT_6ParamsE --------------------------
	.section	.text._ZN7cutlass13device_kernelIN5flash11enable_sm90INS1_16FlashAttnFwdSm90INS1_25CollectiveMainloopFwdSm90ILi2EN4cute5tupleIJNS5_1CILi1EEES8_S8_EEENS6_IJNS7_ILi128EEENS7_ILi96EEENS7_ILi192EEEEEELi192ENS_6half_tEfNS_4arch4Sm90ELb1ELb0ELb1ELb1ELb1ELb1ELb0ELb1ELb1ELb1ELb1ELb0EEENS1_21CollectiveEpilogueFwdINS6_IJSA_SC_SB_EEES9_SE_SG_Li256ELb1ELb1ELb1ELb0EEENS1_36VarlenDynamicPersistentTileSchedulerILi128ELi96ELi256ELi128ELb1ELb1ELb1ELb1ELb1ELb1EEEEEEEEEvNT_6ParamsE,"ax",@progbits
	.align	128
.text._ZN7cutlass13device_kernelIN5flash11enable_sm90INS1_16FlashAttnFwdSm90INS1_25CollectiveMainloopFwdSm90ILi2EN4cute5tupleIJNS5_1CILi1EEES8_S8_EEENS6_IJNS7_ILi128EEENS7_ILi96EEENS7_ILi192EEEEEELi192ENS_6half_tEfNS_4arch4Sm90ELb1ELb0ELb1ELb1ELb1ELb1ELb0ELb1ELb1ELb1ELb1ELb0EEENS1_21CollectiveEpilogueFwdINS6_IJSA_SC_SB_EEES9_SE_SG_Li256ELb1ELb1ELb1ELb0EEENS1_36VarlenDynamicPersistentTileSchedulerILi128ELi96ELi256ELi128ELb1ELb1ELb1ELb1ELb1ELb1EEEEEEEEEvNT_6ParamsE:
        .type           _ZN7cutlass13device_kernelIN5flash11enable_sm90INS1_16FlashAttnFwdSm90INS1_25CollectiveMainloopFwdSm90ILi2EN4cute5tupleIJNS5_1CILi1EEES8_S8_EEENS6_IJNS7_ILi128EEENS7_ILi96EEENS7_ILi192EEEEEELi192ENS_6half_tEfNS_4arch4Sm90ELb1ELb0ELb1ELb1ELb1ELb1ELb0ELb1ELb1ELb1ELb1ELb0EEENS1_21CollectiveEpilogueFwdINS6_IJSA_SC_SB_EEES9_SE_SG_Li256ELb1ELb1ELb1ELb0EEENS1_36VarlenDynamicPersistentTileSchedulerILi128ELi96ELi256ELi128ELb1ELb1ELb1ELb1ELb1ELb1EEEEEEEEEvNT_6ParamsE,@function
        .size           _ZN7cutlass13device_kernelIN5flash11enable_sm90INS1_16FlashAttnFwdSm90INS1_25CollectiveMainloopFwdSm90ILi2EN4cute5tupleIJNS5_1CILi1EEES8_S8_EEENS6_IJNS7_ILi128EEENS7_ILi96EEENS7_ILi192EEEEEELi192ENS_6half_tEfNS_4arch4Sm90ELb1ELb0ELb1ELb1ELb1ELb1ELb0ELb1ELb1ELb1ELb1ELb0EEENS1_21CollectiveEpilogueFwdINS6_IJSA_SC_SB_EEES9_SE_SG_Li256ELb1ELb1ELb1ELb0EEENS1_36VarlenDynamicPersistentTileSchedulerILi128ELi96ELi256ELi128ELb1ELb1ELb1ELb1ELb1ELb1EEEEEEEEEvNT_6ParamsE,(.L_x_17 - _ZN7cutlass13device_kernelIN5flash11enable_sm90INS1_16FlashAttnFwdSm90INS1_25CollectiveMainloopFwdSm90ILi2EN4cute5tupleIJNS5_1CILi1EEES8_S8_EEENS6_IJNS7_ILi128EEENS7_ILi96EEENS7_ILi192EEEEEELi192ENS_6half_tEfNS_4arch4Sm90ELb1ELb0ELb1ELb1ELb1ELb1ELb0ELb1ELb1ELb1ELb1ELb0EEENS1_21CollectiveEpilogueFwdINS6_IJSA_SC_SB_EEES9_SE_SG_Li256ELb1ELb1ELb1ELb0EEENS1_36VarlenDynamicPersistentTileSchedulerILi128ELi96ELi256ELi128ELb1ELb1ELb1ELb1ELb1ELb1EEEEEEEEEvNT_6ParamsE)
        .other          _ZN7cutlass13device_kernelIN5flash11enable_sm90INS1_16FlashAttnFwdSm90INS1_25CollectiveMainloopFwdSm90ILi2EN4cute5tupleIJNS5_1CILi1EEES8_S8_EEENS6_IJNS7_ILi128EEENS7_ILi96EEENS7_ILi192EEEEEELi192ENS_6half_tEfNS_4arch4Sm90ELb1ELb0ELb1ELb1ELb1ELb1ELb0ELb1ELb1ELb1ELb1ELb0EEENS1_21CollectiveEpilogueFwdINS6_IJSA_SC_SB_EEES9_SE_SG_Li256ELb1ELb1ELb1ELb0EEENS1_36VarlenDynamicPersistentTileSchedulerILi128ELi96ELi256ELi128ELb1ELb1ELb1ELb1ELb1ELb1EEEEEEEEEvNT_6ParamsE,@"STO_CUDA_ENTRY STV_DEFAULT"
_ZN7cutlass13device_kernelIN5flash11enable_sm90INS1_16FlashAttnFwdSm90INS1_25CollectiveMainloopFwdSm90ILi2EN4cute5tupleIJNS5_1CILi1EEES8_S8_EEENS6_IJNS7_ILi128EEENS7_ILi96EEENS7_ILi192EEEEEELi192ENS_6half_tEfNS_4arch4Sm90ELb1ELb0ELb1ELb1ELb1ELb1ELb0ELb1ELb1ELb1ELb1ELb0EEENS1_21CollectiveEpilogueFwdINS6_IJSA_SC_SB_EEES9_SE_SG_Li256ELb1ELb1ELb1ELb0EEENS1_36VarlenDynamicPersistentTileSchedulerILi128ELi96ELi256ELi128ELb1ELb1ELb1ELb1ELb1ELb1EEEEEEEEEvNT_6ParamsE:
[----:B------:R-:W-:Y:S01]  /*0000*/  LDC R1, c[0x0][0x37c] ;  /* 0x0000df00ff017b82 */ /* 0x000fe20000000800 */
[----:B------:R-:W-:Y:S05]  /*0010*/  EXIT ;  /* 0x000000000000794d */ /* 0x000fea0003800000 */
.L_x_8:
        /* <DEDUP_REMOVED lines=14> */
.L_x_17:


//--------------------- .nv.shared.reserved.0     --------------------------
	.section	.nv.shared.reserved.0,"aw",@nobits
	.weak		__nv_reservedSMEM_offset_0_alias
	.size		__nv_reservedSMEM_offset_0_alias, 0, 64
	.other		__nv_reservedSMEM_offset_0_alias,@"STO_CUDA_RESERVED_SHARED STV_DEFAULT"
__nv_reservedSMEM_offset_0_alias:
	.zero		0
	.zero		64


//--------------------- .nv.global                --------------------------
	.section	.nv.global,"aw",@nobits
.nv.global:
	.type		_ZN86_INTERNAL_1eebed80_50_flash_fwd_hdim192_fp16_paged_split_softcap_sm90_cu_744032ad_34034cute1_E,@object
	.size		_ZN86_INTERNAL_1eebed80_50_flash_fwd_hdim192_fp16_paged_split_softcap_sm90_cu_744032ad_34034cute1_E,(_ZN86_INTERNAL_1eebed80_50_flash_fwd_hdim192_fp16_paged_split_softcap_sm90_cu_744032ad_34034cuda3std3__45__cpo6cbeginE - _ZN86_INTERNAL_1eebed80_50_flash_fwd_hdim192_fp16_paged_split_softcap_sm90_cu_744032ad_34034cute1_E)
_ZN86_INTERNAL_1eebed80_50_flash_fwd_hdim192_fp16_paged_split_softcap_sm90_cu_744032ad_34034cute1_E:
	.zero		1
	.type		_ZN86_INTERNAL_1eebed80_50_flash_fwd_hdim192_fp16_paged_split_softcap_sm90_cu_744032ad_34034cuda3std3__45__cpo6cbeginE,@object
	.size		_ZN86_INTERNAL_1eebed80_50_flash_fwd_hdim192_fp16_paged_split_softcap_sm90_cu_744032ad_34034cuda3std3__45__cpo6cbeginE,(_ZN86_INTERNAL_1eebed80_50_flash_fwd_hdim192_fp16_paged_split_softcap_sm90_cu_744032ad_34034cuda3std3__48in_placeE - _ZN86_INTERNAL_1eebed80_50_flash_fwd_hdim192_fp16_paged_split_softcap_sm90_cu_744032ad_34034cuda3std3__45__cpo6cbeginE)
_ZN86_INTERNAL_1eebed80_50_flash_fwd_hdim192_fp16_paged_split_softcap_sm90_cu_744032ad_34034cuda3std3__45__cpo6cbeginE:
	.zero		1
	.type		_ZN86_INTERNAL_1eebed80_50_flash_fwd_hdim192_fp16_paged_split_softcap_sm90_cu_744032ad_34034cuda3std3__48in_placeE,@object
	.size		_ZN86_INTERNAL_1eebed80_50_flash_fwd_hdim192_fp16_paged_split_softcap_sm90_cu_744032ad_34034cuda3std3__48in_placeE,(_ZN86_INTERNAL_1eebed80_50_flash_fwd_hdim192_fp16_paged_split_softcap_sm90_cu_744032ad_34034cuda3std6ranges3__45__cpo9iter_moveE - _ZN86_INTERNAL_1eebed80_50_flash_fwd_hdim192_fp16_paged_split_softcap_sm90_cu_744032ad_34034cuda3std3__48in_placeE)
_ZN86_INTERNAL_1eebed80_50_flash_fwd_hdim192_fp16_paged_split_softcap_sm90_cu_744032ad_34034cuda3std3__48in_placeE:
	.zero		1
	.type		_ZN86_INTERNAL_1eebed80_50_flash_fwd_hdim192_fp16_paged_split_softcap_sm90_cu_744032ad_34034cuda3std6ranges3__45__cpo9iter_moveE,@object
	.size		_ZN86_INTERNAL_1eebed80_50_flash_fwd_hdim192_fp16_paged_split_softcap_sm90_cu_744032ad_34034cuda3std6ranges3__45__cpo9iter_moveE,(_ZN86_INTERNAL_1eebed80_50_flash_fwd_hdim192_fp16_paged_split_softcap_sm90_cu_744032ad_34034cuda3std3__45__cpo5beginE - _ZN86_INTERNAL_1eebed80_50_flash_fwd_hdim192_fp16_paged_split_softcap_sm90_cu_744032ad_34034cuda3std6ranges3__45__cpo9iter_moveE)
_ZN86_INTERNAL_1eebed80_50_flash_fwd_hdim192_fp16_paged_split_softcap_sm90_cu_744032ad_34034cuda3std6ranges3__45__cpo9iter_moveE:
	.zero		1
	.type		_ZN86_INTERNAL_1eebed80_50_flash_fwd_hdim192_fp16_paged_split_softcap_sm90_cu_744032ad_34034cuda3std3__45__cpo5beginE,@object
	.size		_ZN86_INTERNAL_1eebed80_50_flash_fwd_hdim192_fp16_paged_split_softcap_sm90_cu_744032ad_34034cuda3std3__45__cpo5beginE,(_ZN86_INTERNAL_1eebed80_50_flash_fwd_hdim192_fp16_paged_split_softcap_sm90_cu_744032ad_34034cuda3std3__488_GLOBAL__N__1eebed80_50_flash_fwd_hdim192_fp16_paged_split_softcap_sm90_cu_744032ad_34036ignoreE - _ZN86_INTERNAL_1eebed80_50_flash_fwd_hdim192_fp16_paged_split_softcap_sm90_cu_744032ad_34034cuda3std3__45__cpo5beginE)
_ZN86_INTERNAL_1eebed80_50_flash_fwd_hdim192_fp16_paged_split_softcap_sm90_cu_744032ad_34034cuda3std3__45__cpo5beginE:
	.zero		1
	.type		_ZN86_INTERNAL_1eebed80_50_flash_fwd_hdim192_fp16_paged_split_softcap_sm90_cu_744032ad_34034cuda3std3__488_GLOBAL__N__1eebed80_50_flash_fwd_hdim192_fp16_paged_split_softcap_sm90_cu_744032ad_34036ignoreE,@object
	.size		_ZN86_INTERNAL_1eebed80_50_flash_fwd_hdim192_fp16_paged_split_softcap_sm90_cu_744032ad_34034cuda3std3__488_GLOBAL__N__1eebed80_50_flash_fwd_hdim192_fp16_paged_split_softcap_sm90_cu_744032ad_34036ignoreE,(_ZN86_INTERNAL_1eebed80_50_flash_fwd_hdim192_fp16_paged_split_softcap_sm90_cu_744032ad_34034cute7productE - _ZN86_INTERNAL_1eebed80_50_flash_fwd_hdim192_fp16_paged_split_softcap_sm90_cu_744032ad_34034cuda3std3__488_GLOBAL__N__1eebed80_50_flash_fwd_hdim192_fp16_paged_split_softcap_sm90_cu_744032ad_34036ignoreE)
_ZN86_INTERNAL_1eebed80_50_flash_fwd_hdim192_fp16_paged_split_softcap_sm90_cu_744032ad_34034cuda3std3__488_GLOBAL__N__1eebed80_50_flash_fwd_hdim192_fp16_paged_split_softcap_sm90_cu_744032ad_34036ignoreE:
	.zero		1
	.type		_ZN86_INTERNAL_1eebed80_50_flash_fwd_hdim192_fp16_paged_split_softcap_sm90_cu_744032ad_34034cute7productE,@object
	.size		_ZN86_INTERNAL_1eebed80_50_flash_fwd_hdim192_fp16_paged_split_softcap_sm90_cu_744032ad_34034cute7productE,(_ZN86_INTERNAL_1eebed80_50_flash_fwd_hdim192_fp16_paged_split_softcap_sm90_cu_744032ad_34034cuda3std3__45__cpo3endE - _ZN86_INTERNAL_1eebed80_50_flash_fwd_hdim192_fp16_paged_split_softcap_sm90_cu_744032ad_34034cute7productE)
_ZN86_INTERNAL_1eebed80_50_flash_fwd_hdim192_fp16_paged_split_softcap_sm90_cu_744032ad_34034cute7productE:
	.zero		1
	.type		_ZN86_INTERNAL_1eebed80_50_flash_fwd_hdim192_fp16_paged_split_softcap_sm90_cu_744032ad_34034cuda3std3__45__cpo3endE,@object
	.size		_ZN86_INTERNAL_1eebed80_50_flash_fwd_hdim192_fp16_paged_split_softcap_sm90_cu_744032ad_34034cuda3std3__45__cpo3endE,(_ZN86_INTERNAL_1eebed80_50_flash_fwd_hdim192_fp16_paged_split_softcap_sm90_cu_744032ad_34034cuda3std3__419piecewise_constructE - _ZN86_INTERNAL_1eebed80_50_flash_fwd_hdim192_fp16_paged_split_softcap_sm90_cu_744032ad_34034cuda3std3__45__cpo3endE)
_ZN86_INTERNAL_1eebed80_50_flash_fwd_hdim192_fp16_paged_split_softcap_sm90_cu_744032ad_34034cuda3std3__45__cpo3endE:
	.zero		1
	.type		_ZN86_INTERNAL_1eebed80_50_flash_fwd_hdim192_fp16_paged_split_softcap_sm90_cu_744032ad_34034cuda3std3__419piecewise_constructE,@object
	.size		_ZN86_INTERNAL_1eebed80_50_flash_fwd_hdim192_fp16_paged_split_softcap_sm90_cu_744032ad_34034cuda3std3__419piecewise_constructE,(_ZN86_INTERNAL_1eebed80_50_flash_fwd_hdim192_fp16_paged_split_softcap_sm90_cu_744032ad_34034cuda3std3__45__cpo4cendE - _ZN86_INTERNAL_1eebed80_50_flash_fwd_hdim192_fp16_paged_split_softcap_sm90_cu_744032ad_34034cuda3std3__419piecewise_constructE)
_ZN86_INTERNAL_1eebed80_50_flash_fwd_hdim192_fp16_paged_split_softcap_sm90_cu_744032ad_34034cuda3std3__419piecewise_constructE:
	.zero		1
	.type		_ZN86_INTERNAL_1eebed80_50_flash_fwd_hdim192_fp16_paged_split_softcap_sm90_cu_744032ad_34034cuda3std3__45__cpo4cendE,@object
	.size		_ZN86_INTERNAL_1eebed80_50_flash_fwd_hdim192_fp16_paged_split_softcap_sm90_cu_744032ad_34034cuda3std3__45__cpo4cendE,(_ZN86_INTERNAL_1eebed80_50_flash_fwd_hdim192_fp16_paged_split_softcap_sm90_cu_744032ad_34034cuda3std6ranges3__45__cpo4swapE - _ZN86_INTERNAL_1eebed80_50_flash_fwd_hdim192_fp16_paged_split_softcap_sm90_cu_744032ad_34034cuda3std3__45__cpo4cendE)
_ZN86_INTERNAL_1eebed80_50_flash_fwd_hdim192_fp16_paged_split_softcap_sm90_cu_744032ad_34034cuda3std3__45__cpo4cendE:
	.zero		1
	.type		_ZN86_INTERNAL_1eebed80_50_flash_fwd_hdim192_fp16_paged_split_softcap_sm90_cu_744032ad_34034cuda3std6ranges3__45__cpo4swapE,@object
	.size		_ZN86_INTERNAL_1eebed80_50_flash_fwd_hdim192_fp16_paged_split_softcap_sm90_cu_744032ad_34034cuda3std6ranges3__45__cpo4swapE,(.L_7 - _ZN86_INTERNAL_1eebed80_50_flash_fwd_hdim192_fp16_paged_split_softcap_sm90_cu_744032ad_34034cuda3std6ranges3__45__cpo4swapE)
_ZN86_INTERNAL_1eebed80_50_flash_fwd_hdim192_fp16_paged_split_softcap_sm90_cu_744032ad_34034cuda3std6ranges3__45__cpo4swapE:
	.zero		1
.L_7:


//--------------------- .nv.constant0._ZN7cutlass13device_kernelIN5flash11enable_sm90INS1_16FlashAttnFwdSm90INS1_25CollectiveMainloopFwdSm90ILi2EN4cute5tupleIJNS5_1CILi1EEES8_S8_EEENS6_IJNS7_ILi128EEENS7_ILi96EEENS7_ILi192EEEEEELi192ENS_6half_tEfNS_4arch4Sm90ELb0ELb0ELb1ELb0ELb1ELb0ELb0ELb1ELb1ELb1ELb1ELb0EEENS1_21CollectiveEpilogueFwdINS6_IJSA_SC_SB_EEES9_SE_SG_Li256ELb0ELb1ELb1ELb0EEENS1_19SingleTileSchedulerILb0ELb1ELb1ELi128EEEEEEEEEvNT_6ParamsE --------------------------
	.section	.nv.constant0._ZN7cutlass13device_kernelIN5flash11enable_sm90INS1_16FlashAttnFwdSm90INS1_25CollectiveMainloopFwdSm90ILi2EN4cute5tupleIJNS5_1CILi1EEES8_S8_EEENS6_IJNS7_ILi128EEENS7_ILi96EEENS7_ILi192EEEEEELi192ENS_6half_tEfNS_4arch4Sm90ELb0ELb0ELb1ELb0ELb1ELb0ELb0ELb1ELb1ELb1ELb1ELb0EEENS1_21CollectiveEpilogueFwdINS6_IJSA_SC_SB_EEES9_SE_SG_Li256ELb0ELb1ELb1ELb0EEENS1_19SingleTileSchedulerILb0ELb1ELb1ELi128EEEEEEEEEvNT_6ParamsE,"a",@progbits
	.sectionflags	@""
	.align	4
.nv.constant0._ZN7cutlass13device_kernelIN5flash11enable_sm90INS1_16FlashAttnFwdSm90INS1_25CollectiveMainloopFwdSm90ILi2EN4cute5tupleIJNS5_1CILi1EEES8_S8_EEENS6_IJNS7_ILi128EEENS7_ILi96EEENS7_ILi192EEEEEELi192ENS_6half_tEfNS_4arch4Sm90ELb0ELb0ELb1ELb0ELb1ELb0ELb0ELb1ELb1ELb1ELb1ELb0EEENS1_21CollectiveEpilogueFwdINS6_IJSA_SC_SB_EEES9_SE_SG_Li256ELb0ELb1ELb1ELb0EEENS1_19SingleTileSchedulerILb0ELb1ELb1ELi128EEEEEEEEEvNT_6ParamsE:
	.zero		3456


//--------------------- .nv.constant0._ZN7cutlass13device_kernelIN5flash11enable_sm90INS1_16FlashAttnFwdSm90INS1_25CollectiveMainloopFwdSm90ILi2EN4cute5tupleIJNS5_1CILi1EEES8_S8_EEENS6_IJNS7_ILi128EEENS7_ILi96EEENS7_ILi192EEEEEELi192ENS_6half_tEfNS_4arch4Sm90ELb0ELb0ELb1ELb1ELb1ELb0ELb0ELb1ELb1ELb1ELb1ELb0EEENS1_21CollectiveEpilogueFwdINS6_IJSA_SC_SB_EEES9_SE_SG_Li256ELb1ELb1ELb1ELb0EEENS1_36VarlenDynamicPersistentTileSchedulerILi128ELi96ELi256ELi128ELb1ELb1ELb1ELb0ELb1ELb1EEEEEEEEEvNT_6ParamsE --------------------------
	.section	.nv.constant0._ZN7cutlass13device_kernelIN5flash11enable_sm90INS1_16FlashAttnFwdSm90INS1_25CollectiveMainloopFwdSm90ILi2EN4cute5tupleIJNS5_1CILi1EEES8_S8_EEENS6_IJNS7_ILi128EEENS7_ILi96EEENS7_ILi192EEEEEELi192ENS_6half_tEfNS_4arch4Sm90ELb0ELb0ELb1ELb1ELb1ELb0ELb0ELb1ELb1ELb1ELb1ELb0EEENS1_21CollectiveEpilogueFwdINS6_IJSA_SC_SB_EEES9_SE_SG_Li256ELb1ELb1ELb1ELb0EEENS1_36VarlenDynamicPersistentTileSchedulerILi128ELi96ELi256ELi128ELb1ELb1ELb1ELb0ELb1ELb1EEEEEEEEEvNT_6ParamsE,"a",@progbits
	.sectionflags	@""
	.align	4
.nv.constant0._ZN7cutlass13device_kernelIN5flash11enable_sm90INS1_16FlashAttnFwdSm90INS1_25CollectiveMainloopFwdSm90ILi2EN4cute5tupleIJNS5_1CILi1EEES8_S8_EEENS6_IJNS7_ILi128EEENS7_ILi96EEENS7_ILi192EEEEEELi192ENS_6half_tEfNS_4arch4Sm90ELb0ELb0ELb1ELb1ELb1ELb0ELb0ELb1ELb1ELb1ELb1ELb0EEENS1_21CollectiveEpilogueFwdINS6_IJSA_SC_SB_EEES9_SE_SG_Li256ELb1ELb1ELb1ELb0EEENS1_36VarlenDynamicPersistentTileSchedulerILi128ELi96ELi256ELi128ELb1ELb1ELb1ELb0ELb1ELb1EEEEEEEEEvNT_6ParamsE:
	.zero		3584


//--------------------- .nv.constant0._ZN7cutlass13device_kernelIN5flash11enable_sm90INS1_16FlashAttnFwdSm90INS1_25CollectiveMainloopFwdSm90ILi2EN4cute5tupleIJNS5_1CILi1EEES8_S8_EEENS6_IJNS7_ILi128EEENS7_ILi96EEENS7_ILi192EEEEEELi192ENS_6half_tEfNS_4arch4Sm90ELb0ELb0ELb1ELb1ELb1ELb1ELb0ELb1ELb1ELb1ELb1ELb0EEENS1_21CollectiveEpilogueFwdINS6_IJSA_SC_SB_EEES9_SE_SG_Li256ELb1ELb1ELb1ELb0EEENS1_36VarlenDynamicPersistentTileSchedulerILi128ELi96ELi256ELi128ELb1ELb1ELb1ELb0ELb1ELb1EEEEEEEEEvNT_6ParamsE --------------------------
	.section	.nv.constant0._ZN7cutlass13device_kernelIN5flash11enable_sm90INS1_16FlashAttnFwdSm90INS1_25CollectiveMainloopFwdSm90ILi2EN4cute5tupleIJNS5_1CILi1EEES8_S8_EEENS6_IJNS7_ILi128EEENS7_ILi96EEENS7_ILi192EEEEEELi192ENS_6half_tEfNS_4arch4Sm90ELb0ELb0ELb1ELb1ELb1ELb1ELb0ELb1ELb1ELb1ELb1ELb0EEENS1_21CollectiveEpilogueFwdINS6_IJSA_SC_SB_EEES9_SE_SG_Li256ELb1ELb1ELb1ELb0EEENS1_36VarlenDynamicPersistentTileSchedulerILi128ELi96ELi256ELi128ELb1ELb1ELb1ELb0ELb1ELb1EEEEEEEEEvNT_6ParamsE,"a",@progbits
	.sectionflags	@""
	.align	4
.nv.constant0._ZN7cutlass13device_kernelIN5flash11enable_sm90INS1_16FlashAttnFwdSm90INS1_25CollectiveMainloopFwdSm90ILi2EN4cute5tupleIJNS5_1CILi1EEES8_S8_EEENS6_IJNS7_ILi128EEENS7_ILi96EEENS7_ILi192EEEEEELi192ENS_6half_tEfNS_4arch4Sm90ELb0ELb0ELb1ELb1ELb1ELb1ELb0ELb1ELb1ELb1ELb1ELb0EEENS1_21CollectiveEpilogueFwdINS6_IJSA_SC_SB_EEES9_SE_SG_Li256ELb1ELb1ELb1ELb0EEENS1_36VarlenDynamicPersistentTileSchedulerILi128ELi96ELi256ELi128ELb1ELb1ELb1ELb0ELb1ELb1EEEEEEEEEvNT_6ParamsE:
	.zero		3584


//--------------------- .nv.constant0._ZN7cutlass13device_kernelIN5flash11enable_sm90INS1_16FlashAttnFwdSm90INS1_25CollectiveMainloopFwdSm90ILi2EN4cute5tupleIJNS5_1CILi1EEES8_S8_EEENS6_IJNS7_ILi128EEENS7_ILi96EEENS7_ILi192EEEEEELi192ENS_6half_tEfNS_4arch4Sm90ELb0ELb1ELb1ELb0ELb1ELb0ELb0ELb1ELb1ELb1ELb1ELb0EEENS1_21CollectiveEpilogueFwdINS6_IJSA_SC_SB_EEES9_SE_SG_Li256ELb0ELb1ELb1ELb0EEENS1_19SingleTileSchedulerILb0ELb1ELb1ELi128EEEEEEEEEvNT_6ParamsE --------------------------
	.section	.nv.constant0._ZN7cutlass13device_kernelIN5flash11enable_sm90INS1_16FlashAttnFwdSm90INS1_25CollectiveMainloopFwdSm90ILi2EN4cute5tupleIJNS5_1CILi1EEES8_S8_EEENS6_IJNS7_ILi128EEENS7_ILi96EEENS7_ILi192EEEEEELi192ENS_6half_tEfNS_4arch4Sm90ELb0ELb1ELb1ELb0ELb1ELb0ELb0ELb1ELb1ELb1ELb1ELb0EEENS1_21CollectiveEpilogueFwdINS6_IJSA_SC_SB_EEES9_SE_SG_Li256ELb0ELb1ELb1ELb0EEENS1_19SingleTileSchedulerILb0ELb1ELb1ELi128EEEEEEEEEvNT_6ParamsE,"a",@progbits
	.sectionflags	@""
	.align	4
.nv.constant0._ZN7cutlass13device_kernelIN5flash11enable_sm90INS1_16FlashAttnFwdSm90INS1_25CollectiveMainloopFwdSm90ILi2EN4cute5tupleIJNS5_1CILi1EEES8_S8_EEENS6_IJNS7_ILi128EEENS7_ILi96EEENS7_ILi192EEEEEELi192ENS_6half_tEfNS_4arch4Sm90ELb0ELb1ELb1ELb0ELb1ELb0ELb0ELb1ELb1ELb1ELb1ELb0EEENS1_21CollectiveEpilogueFwdINS6_IJSA_SC_SB_EEES9_SE_SG_Li256ELb0ELb1ELb1ELb0EEENS1_19SingleTileSchedulerILb0ELb1ELb1ELi128EEEEEEEEEvNT_6ParamsE:
	.zero		3456


//--------------------- .nv.constant0._ZN7cutlass13device_kernelIN5flash11enable_sm90INS1_16FlashAttnFwdSm90INS1_25CollectiveMainloopFwdSm90ILi2EN4cute5tupleIJNS5_1CILi1EEES8_S8_EEENS6_IJNS7_ILi128EEENS7_ILi96EEENS7_ILi192EEEEEELi192ENS_6half_tEfNS_4arch4Sm90ELb0ELb1ELb1ELb1ELb1ELb0ELb0ELb1ELb1ELb1ELb1ELb0EEENS1_21CollectiveEpilogueFwdINS6_IJSA_SC_SB_EEES9_SE_SG_Li256ELb1ELb1ELb1ELb0EEENS1_36VarlenDynamicPersistentTileSchedulerILi128ELi96ELi256ELi128ELb1ELb1ELb1ELb1ELb0ELb1EEEEEEEEEvNT_6ParamsE --------------------------
	.section	.nv.constant0._ZN7cutlass13device_kernelIN5flash11enable_sm90INS1_16FlashAttnFwdSm90INS1_25CollectiveMainloopFwdSm90ILi2EN4cute5tupleIJNS5_1CILi1EEES8_S8_EEENS6_IJNS7_ILi128EEENS7_ILi96EEENS7_ILi192EEEEEELi192ENS_6half_tEfNS_4arch4Sm90ELb0ELb1ELb1ELb1ELb1ELb0ELb0ELb1ELb1ELb1ELb1ELb0EEENS1_21CollectiveEpilogueFwdINS6_IJSA_SC_SB_EEES9_SE_SG_Li256ELb1ELb1ELb1ELb0EEENS1_36VarlenDynamicPersistentTileSchedulerILi128ELi96ELi256ELi128ELb1ELb1ELb1ELb1ELb0ELb1EEEEEEEEEvNT_6ParamsE,"a",@progbits
	.sectionflags	@""
	.align	4
.nv.constant0._ZN7cutlass13device_kernelIN5flash11enable_sm90INS1_16FlashAttnFwdSm90INS1_25CollectiveMainloopFwdSm90ILi2EN4cute5tupleIJNS5_1CILi1EEES8_S8_EEENS6_IJNS7_ILi128EEENS7_ILi96EEENS7_ILi192EEEEEELi192ENS_6half_tEfNS_4arch4Sm90ELb0ELb1ELb1ELb1ELb1ELb0ELb0ELb1ELb1ELb1ELb1ELb0EEENS1_21CollectiveEpilogueFwdINS6_IJSA_SC_SB_EEES9_SE_SG_Li256ELb1ELb1ELb1ELb0EEENS1_36VarlenDynamicPersistentTileSchedulerILi128ELi96ELi256ELi128ELb1ELb1ELb1ELb1ELb0ELb1EEEEEEEEEvNT_6ParamsE:
	.zero		3584


//--------------------- .nv.constant0._ZN7cutlass13device_kernelIN5flash11enable_sm90INS1_16FlashAttnFwdSm90INS1_25CollectiveMainloopFwdSm90ILi2EN4cute5tupleIJNS5_1CILi1EEES8_S8_EEENS6_IJNS7_ILi128EEENS7_ILi96EEENS7_ILi192EEEEEELi192ENS_6half_tEfNS_4arch4Sm90ELb0ELb1ELb1ELb1ELb1ELb1ELb0ELb1ELb1ELb1ELb1ELb0EEENS1_21CollectiveEpilogueFwdINS6_IJSA_SC_SB_EEES9_SE_SG_Li256ELb1ELb1ELb1ELb0EEENS1_36VarlenDynamicPersistentTileSchedulerILi128ELi96ELi256ELi128ELb1ELb1ELb1ELb1ELb0ELb1EEEEEEEEEvNT_6ParamsE --------------------------
	.section	.nv.constant0._ZN7cutlass13device_kernelIN5flash11enable_sm90INS1_16FlashAttnFwdSm90INS1_25CollectiveMainloopFwdSm90ILi2EN4cute5tupleIJNS5_1CILi1EEES8_S8_EEENS6_IJNS7_ILi128EEENS7_ILi96EEENS7_ILi192EEEEEELi192ENS_6half_tEfNS_4arch4Sm90ELb0ELb1ELb1ELb1ELb1ELb1ELb0ELb1ELb1ELb1ELb1ELb0EEENS1_21CollectiveEpilogueFwdINS6_IJSA_SC_SB_EEES9_SE_SG_Li256ELb1ELb1ELb1ELb0EEENS1_36VarlenDynamicPersistentTileSchedulerILi128ELi96ELi256ELi128ELb1ELb1ELb1ELb1ELb0ELb1EEEEEEEEEvNT_6ParamsE,"a",@progbits
	.sectionflags	@""
	.align	4
.nv.constant0._ZN7cutlass13device_kernelIN5flash11enable_sm90INS1_16FlashAttnFwdSm90INS1_25CollectiveMainloopFwdSm90ILi2EN4cute5tupleIJNS5_1CILi1EEES8_S8_EEENS6_IJNS7_ILi128EEENS7_ILi96EEENS7_ILi192EEEEEELi192ENS_6half_tEfNS_4arch4Sm90ELb0ELb1ELb1ELb1ELb1ELb1ELb0ELb1ELb1ELb1ELb1ELb0EEENS1_21CollectiveEpilogueFwdINS6_IJSA_SC_SB_EEES9_SE_SG_Li256ELb1ELb1ELb1ELb0EEENS1_36VarlenDynamicPersistentTileSchedulerILi128ELi96ELi256ELi128ELb1ELb1ELb1ELb1ELb0ELb1EEEEEEEEEvNT_6ParamsE:
	.zero		3584


//--------------------- .nv.constant0._ZN7cutlass13device_kernelIN5flash11enable_sm90INS1_16FlashAttnFwdSm90INS1_25CollectiveMainloopFwdSm90ILi2EN4cute5tupleIJNS5_1CILi1EEES8_S8_EEENS6_IJNS7_ILi128EEENS7_ILi96EEENS7_ILi192EEEEEELi192ENS_6half_tEfNS_4arch4Sm90ELb1ELb0ELb1ELb0ELb1ELb0ELb0ELb1ELb1ELb1ELb1ELb0EEENS1_21CollectiveEpilogueFwdINS6_IJSA_SC_SB_EEES9_SE_SG_Li256ELb0ELb1ELb1ELb0EEENS1_19SingleTileSchedulerILb0ELb1ELb1ELi128EEEEEEEEEvNT_6ParamsE --------------------------
	.section	.nv.constant0._ZN7cutlass13device_kernelIN5flash11enable_sm90INS1_16FlashAttnFwdSm90INS1_25CollectiveMainloopFwdSm90ILi2EN4cute5tupleIJNS5_1CILi1EEES8_S8_EEENS6_IJNS7_ILi128EEENS7_ILi96EEENS7_ILi192EEEEEELi192ENS_6half_tEfNS_4arch4Sm90ELb1ELb0ELb1ELb0ELb1ELb0ELb0ELb1ELb1ELb1ELb1ELb0EEENS1_21CollectiveEpilogueFwdINS6_IJSA_SC_SB_EEES9_SE_SG_Li256ELb0ELb1ELb1ELb0EEENS1_19SingleTileSchedulerILb0ELb1ELb1ELi128EEEEEEEEEvNT_6ParamsE,"a",@progbits
	.sectionflags	@""
	.align	4
.nv.constant0._ZN7cutlass13device_kernelIN5flash11enable_sm90INS1_16FlashAttnFwdSm90INS1_25CollectiveMainloopFwdSm90ILi2EN4cute5tupleIJNS5_1CILi1EEES8_S8_EEENS6_IJNS7_ILi128EEENS7_ILi96EEENS7_ILi192EEEEEELi192ENS_6half_tEfNS_4arch4Sm90ELb1ELb0ELb1ELb0ELb1ELb0ELb0ELb1ELb1ELb1ELb1ELb0EEENS1_21CollectiveEpilogueFwdINS6_IJSA_SC_SB_EEES9_SE_SG_Li256ELb0ELb1ELb1ELb0EEENS1_19SingleTileSchedulerILb0ELb1ELb1ELi128EEEEEEEEEvNT_6ParamsE:
	.zero		3456


//--------------------- .nv.constant0._ZN7cutlass13device_kernelIN5flash11enable_sm90INS1_16FlashAttnFwdSm90INS1_25CollectiveMainloopFwdSm90ILi2EN4cute5tupleIJNS5_1CILi1EEES8_S8_EEENS6_IJNS7_ILi128EEENS7_ILi96EEENS7_ILi192EEEEEELi192ENS_6half_tEfNS_4arch4Sm90ELb1ELb0ELb1ELb1ELb1ELb0ELb0ELb1ELb1ELb1ELb1ELb0EEENS1_21CollectiveEpilogueFwdINS6_IJSA_SC_SB_EEES9_SE_SG_Li256ELb1ELb1ELb1ELb0EEENS1_36VarlenDynamicPersistentTileSchedulerILi128ELi96ELi256ELi128ELb1ELb1ELb1ELb1ELb1ELb1EEEEEEEEEvNT_6ParamsE --------------------------
	.section	.nv.constant0._ZN7cutlass13device_kernelIN5flash11enable_sm90INS1_16FlashAttnFwdSm90INS1_25CollectiveMainloopFwdSm90ILi2EN4cute5tupleIJNS5_1CILi1EEES8_S8_EEENS6_IJNS7_ILi128EEENS7_ILi96EEENS7_ILi192EEEEEELi192ENS_6half_tEfNS_4arch4Sm90ELb1ELb0ELb1ELb1ELb1ELb0ELb0ELb1ELb1ELb1ELb1ELb0EEENS1_21CollectiveEpilogueFwdINS6_IJSA_SC_SB_EEES9_SE_SG_Li256ELb1ELb1ELb1ELb0EEENS1_36VarlenDynamicPersistentTileSchedulerILi128ELi96ELi256ELi128ELb1ELb1ELb1ELb1ELb1ELb1EEEEEEEEEvNT_6ParamsE,"a",@progbits
	.sectionflags	@""
	.align	4
.nv.constant0._ZN7cutlass13device_kernelIN5flash11enable_sm90INS1_16FlashAttnFwdSm90INS1_25CollectiveMainloopFwdSm90ILi2EN4cute5tupleIJNS5_1CILi1EEES8_S8_EEENS6_IJNS7_ILi128EEENS7_ILi96EEENS7_ILi192EEEEEELi192ENS_6half_tEfNS_4arch4Sm90ELb1ELb0ELb1ELb1ELb1ELb0ELb0ELb1ELb1ELb1ELb1ELb0EEENS1_21CollectiveEpilogueFwdINS6_IJSA_SC_SB_EEES9_SE_SG_Li256ELb1ELb1ELb1ELb0EEENS1_36VarlenDynamicPersistentTileSchedulerILi128ELi96ELi256ELi128ELb1ELb1ELb1ELb1ELb1ELb1EEEEEEEEEvNT_6ParamsE:
	.zero		3584


//--------------------- .nv.constant0._ZN7cutlass13device_kernelIN5flash11enable_sm90INS1_16FlashAttnFwdSm90INS1_25CollectiveMainloopFwdSm90ILi2EN4cute5tupleIJNS5_1CILi1EEES8_S8_EEENS6_IJNS7_ILi128EEENS7_ILi96EEENS7_ILi192EEEEEELi192ENS_6half_tEfNS_4arch4Sm90ELb1ELb0ELb1ELb1ELb1ELb1ELb0ELb1ELb1ELb1ELb1ELb0EEENS1_21CollectiveEpilogueFwdINS6_IJSA_SC_SB_EEES9_SE_SG_Li256ELb1ELb1ELb1ELb0EEENS1_36VarlenDynamicPersistentTileSchedulerILi128ELi96ELi256ELi128ELb1ELb1ELb1ELb1ELb1ELb1EEEEEEEEEvNT_6ParamsE --------------------------
	.section	.nv.constant0._ZN7cutlass13device_kernelIN5flash11enable_sm90INS1_16FlashAttnFwdSm90INS1_25CollectiveMainloopFwdSm90ILi2EN4cute5tupleIJNS5_1CILi1EEES8_S8_EEENS6_IJNS7_ILi128EEENS7_ILi96EEENS7_ILi192EEEEEELi192ENS_6half_tEfNS_4arch4Sm90ELb1ELb0ELb1ELb1ELb1ELb1ELb0ELb1ELb1ELb1ELb1ELb0EEENS1_21CollectiveEpilogueFwdINS6_IJSA_SC_SB_EEES9_SE_SG_Li256ELb1ELb1ELb1ELb0EEENS1_36VarlenDynamicPersistentTileSchedulerILi128ELi96ELi256ELi128ELb1ELb1ELb1ELb1ELb1ELb1EEEEEEEEEvNT_6ParamsE,"a",@progbits
	.sectionflags	@""
	.align	4
.nv.constant0._ZN7cutlass13device_kernelIN5flash11enable_sm90INS1_16FlashAttnFwdSm90INS1_25CollectiveMainloopFwdSm90ILi2EN4cute5tupleIJNS5_1CILi1EEES8_S8_EEENS6_IJNS7_ILi128EEENS7_ILi96EEENS7_ILi192EEEEEELi192ENS_6half_tEfNS_4arch4Sm90ELb1ELb0ELb1ELb1ELb1ELb1ELb0ELb1ELb1ELb1ELb1ELb0EEENS1_21CollectiveEpilogueFwdINS6_IJSA_SC_SB_EEES9_SE_SG_Li256ELb1ELb1ELb1ELb0EEENS1_36VarlenDynamicPersistentTileSchedulerILi128ELi96ELi256ELi128ELb1ELb1ELb1ELb1ELb1ELb1EEEEEEEEEvNT_6ParamsE:
	.zero		3584


//--------------------- SYMBOLS --------------------------

	.type		.nv.reservedSmem.offset0,@object
	.size		.nv.reservedSmem.offset0,0x4
